//
// Generated by NVIDIA NVVM Compiler
//
// Compiler Build ID: CL-36424714
// Cuda compilation tools, release 13.0, V13.0.88
// Based on NVVM 20.0.0
//

.version 9.0
.target sm_100
.address_size 64

	// .globl	_Z9mat_timesPfS_S_iii
// _ZZ15mat_times_sharePfS_S_iiiE8Shared_A has been demoted
// _ZZ15mat_times_sharePfS_S_iiiE8Shared_B has been demoted
// _ZZ19mat_times_share_regPfS_S_iiiE7Share_A has been demoted
// _ZZ19mat_times_share_regPfS_S_iiiE7Share_B has been demoted

.visible .entry _Z9mat_timesPfS_S_iii(
	.param .u64 .ptr .align 1 _Z9mat_timesPfS_S_iii_param_0,
	.param .u64 .ptr .align 1 _Z9mat_timesPfS_S_iii_param_1,
	.param .u64 .ptr .align 1 _Z9mat_timesPfS_S_iii_param_2,
	.param .u32 _Z9mat_timesPfS_S_iii_param_3,
	.param .u32 _Z9mat_timesPfS_S_iii_param_4,
	.param .u32 _Z9mat_timesPfS_S_iii_param_5
)
{
	.reg .pred 	%p<10>;
	.reg .b32 	%r<40>;
	.reg .b32 	%f<68>;
	.reg .b64 	%rd<53>;

	ld.param.u64 	%rd7, [_Z9mat_timesPfS_S_iii_param_0];
	ld.param.u64 	%rd8, [_Z9mat_timesPfS_S_iii_param_1];
	ld.param.u64 	%rd6, [_Z9mat_timesPfS_S_iii_param_2];
	ld.param.u32 	%r18, [_Z9mat_timesPfS_S_iii_param_4];
	ld.param.u32 	%r19, [_Z9mat_timesPfS_S_iii_param_5];
	cvta.to.global.u64 	%rd1, %rd8;
	cvta.to.global.u64 	%rd2, %rd7;
	mov.u32 	%r20, %ctaid.y;
	mov.u32 	%r21, %ntid.y;
	mov.u32 	%r22, %tid.y;
	mad.lo.s32 	%r1, %r20, %r21, %r22;
	mov.u32 	%r23, %ctaid.x;
	mov.u32 	%r24, %ntid.x;
	mov.u32 	%r25, %tid.x;
	mad.lo.s32 	%r2, %r23, %r24, %r25;
	setp.lt.s32 	%p1, %r19, 1;
	mov.f32 	%f67, 0f00000000;
	@%p1 bra 	$L__BB0_12;
	mul.lo.s32 	%r3, %r19, %r1;
	and.b32  	%r4, %r19, 7;
	setp.lt.u32 	%p2, %r19, 8;
	mov.f32 	%f67, 0f00000000;
	mov.b32 	%r38, 0;
	@%p2 bra 	$L__BB0_4;
	and.b32  	%r38, %r19, 2147483640;
	neg.s32 	%r36, %r38;
	shl.b32 	%r7, %r18, 3;
	mul.wide.u32 	%rd9, %r3, 4;
	add.s64 	%rd10, %rd9, %rd2;
	add.s64 	%rd52, %rd10, 16;
	mov.f32 	%f67, 0f00000000;
	mul.wide.s32 	%rd13, %r18, 4;
	mov.u32 	%r35, %r2;
$L__BB0_3:
	.pragma "nounroll";
	ld.global.f32 	%f17, [%rd52+-16];
	mul.wide.s32 	%rd11, %r35, 4;
	add.s64 	%rd12, %rd1, %rd11;
	ld.global.f32 	%f18, [%rd12];
	fma.rn.f32 	%f19, %f17, %f18, %f67;
	ld.global.f32 	%f20, [%rd52+-12];
	add.s64 	%rd14, %rd12, %rd13;
	ld.global.f32 	%f21, [%rd14];
	fma.rn.f32 	%f22, %f20, %f21, %f19;
	ld.global.f32 	%f23, [%rd52+-8];
	add.s64 	%rd15, %rd14, %rd13;
	ld.global.f32 	%f24, [%rd15];
	fma.rn.f32 	%f25, %f23, %f24, %f22;
	ld.global.f32 	%f26, [%rd52+-4];
	add.s64 	%rd16, %rd15, %rd13;
	ld.global.f32 	%f27, [%rd16];
	fma.rn.f32 	%f28, %f26, %f27, %f25;
	ld.global.f32 	%f29, [%rd52];
	add.s64 	%rd17, %rd16, %rd13;
	ld.global.f32 	%f30, [%rd17];
	fma.rn.f32 	%f31, %f29, %f30, %f28;
	ld.global.f32 	%f32, [%rd52+4];
	add.s64 	%rd18, %rd17, %rd13;
	ld.global.f32 	%f33, [%rd18];
	fma.rn.f32 	%f34, %f32, %f33, %f31;
	ld.global.f32 	%f35, [%rd52+8];
	add.s64 	%rd19, %rd18, %rd13;
	ld.global.f32 	%f36, [%rd19];
	fma.rn.f32 	%f37, %f35, %f36, %f34;
	ld.global.f32 	%f38, [%rd52+12];
	add.s64 	%rd20, %rd19, %rd13;
	ld.global.f32 	%f39, [%rd20];
	fma.rn.f32 	%f67, %f38, %f39, %f37;
	add.s32 	%r36, %r36, 8;
	add.s32 	%r35, %r35, %r7;
	add.s64 	%rd52, %rd52, 32;
	setp.ne.s32 	%p3, %r36, 0;
	@%p3 bra 	$L__BB0_3;
$L__BB0_4:
	setp.eq.s32 	%p4, %r4, 0;
	@%p4 bra 	$L__BB0_12;
	and.b32  	%r13, %r19, 3;
	setp.lt.u32 	%p5, %r4, 4;
	@%p5 bra 	$L__BB0_7;
	add.s32 	%r27, %r38, %r3;
	mul.wide.u32 	%rd21, %r27, 4;
	add.s64 	%rd22, %rd2, %rd21;
	ld.global.f32 	%f41, [%rd22];
	mad.lo.s32 	%r28, %r38, %r18, %r2;
	mul.wide.s32 	%rd23, %r28, 4;
	add.s64 	%rd24, %rd1, %rd23;
	ld.global.f32 	%f42, [%rd24];
	fma.rn.f32 	%f43, %f41, %f42, %f67;
	cvt.u64.u32 	%rd25, %r3;
	cvt.u64.u32 	%rd26, %r38;
	add.s64 	%rd27, %rd26, %rd25;
	shl.b64 	%rd28, %rd27, 2;
	add.s64 	%rd29, %rd2, %rd28;
	ld.global.f32 	%f44, [%rd29+4];
	mul.wide.s32 	%rd30, %r18, 4;
	add.s64 	%rd31, %rd24, %rd30;
	ld.global.f32 	%f45, [%rd31];
	fma.rn.f32 	%f46, %f44, %f45, %f43;
	ld.global.f32 	%f47, [%rd29+8];
	add.s64 	%rd32, %rd31, %rd30;
	ld.global.f32 	%f48, [%rd32];
	fma.rn.f32 	%f49, %f47, %f48, %f46;
	ld.global.f32 	%f50, [%rd29+12];
	add.s64 	%rd33, %rd32, %rd30;
	ld.global.f32 	%f51, [%rd33];
	fma.rn.f32 	%f67, %f50, %f51, %f49;
	add.s32 	%r38, %r38, 4;
$L__BB0_7:
	setp.eq.s32 	%p6, %r13, 0;
	@%p6 bra 	$L__BB0_12;
	setp.eq.s32 	%p7, %r13, 1;
	@%p7 bra 	$L__BB0_10;
	add.s32 	%r29, %r38, %r3;
	mul.wide.u32 	%rd34, %r29, 4;
	add.s64 	%rd35, %rd2, %rd34;
	ld.global.f32 	%f53, [%rd35];
	mad.lo.s32 	%r30, %r38, %r18, %r2;
	mul.wide.s32 	%rd36, %r30, 4;
	add.s64 	%rd37, %rd1, %rd36;
	ld.global.f32 	%f54, [%rd37];
	fma.rn.f32 	%f55, %f53, %f54, %f67;
	cvt.u64.u32 	%rd38, %r3;
	cvt.u64.u32 	%rd39, %r38;
	add.s64 	%rd40, %rd39, %rd38;
	shl.b64 	%rd41, %rd40, 2;
	add.s64 	%rd42, %rd2, %rd41;
	ld.global.f32 	%f56, [%rd42+4];
	mul.wide.s32 	%rd43, %r18, 4;
	add.s64 	%rd44, %rd37, %rd43;
	ld.global.f32 	%f57, [%rd44];
	fma.rn.f32 	%f67, %f56, %f57, %f55;
	add.s32 	%r38, %r38, 2;
$L__BB0_10:
	and.b32  	%r31, %r19, 1;
	setp.eq.b32 	%p8, %r31, 1;
	not.pred 	%p9, %p8;
	@%p9 bra 	$L__BB0_12;
	add.s32 	%r32, %r38, %r3;
	mul.wide.u32 	%rd45, %r32, 4;
	add.s64 	%rd46, %rd2, %rd45;
	ld.global.f32 	%f58, [%rd46];
	mad.lo.s32 	%r33, %r38, %r18, %r2;
	mul.wide.s32 	%rd47, %r33, 4;
	add.s64 	%rd48, %rd1, %rd47;
	ld.global.f32 	%f59, [%rd48];
	fma.rn.f32 	%f67, %f58, %f59, %f67;
$L__BB0_12:
	cvta.to.global.u64 	%rd49, %rd6;
	mad.lo.s32 	%r34, %r18, %r1, %r2;
	mul.wide.s32 	%rd50, %r34, 4;
	add.s64 	%rd51, %rd49, %rd50;
	st.global.f32 	[%rd51], %f67;
	ret;

}
	// .globl	_Z15mat_times_sharePfS_S_iii
.visible .entry _Z15mat_times_sharePfS_S_iii(
	.param .u64 .ptr .align 1 _Z15mat_times_sharePfS_S_iii_param_0,
	.param .u64 .ptr .align 1 _Z15mat_times_sharePfS_S_iii_param_1,
	.param .u64 .ptr .align 1 _Z15mat_times_sharePfS_S_iii_param_2,
	.param .u32 _Z15mat_times_sharePfS_S_iii_param_3,
	.param .u32 _Z15mat_times_sharePfS_S_iii_param_4,
	.param .u32 _Z15mat_times_sharePfS_S_iii_param_5
)
{
	.reg .pred 	%p<3>;
	.reg .b32 	%r<35>;
	.reg .b32 	%f<201>;
	.reg .b64 	%rd<13>;
	// demoted variable
	.shared .align 4 .b8 _ZZ15mat_times_sharePfS_S_iiiE8Shared_A[16384];
	// demoted variable
	.shared .align 4 .b8 _ZZ15mat_times_sharePfS_S_iiiE8Shared_B[16384];
	ld.param.u64 	%rd3, [_Z15mat_times_sharePfS_S_iii_param_0];
	ld.param.u64 	%rd4, [_Z15mat_times_sharePfS_S_iii_param_1];
	ld.param.u64 	%rd5, [_Z15mat_times_sharePfS_S_iii_param_2];
	ld.param.u32 	%r19, [_Z15mat_times_sharePfS_S_iii_param_4];
	ld.param.u32 	%r20, [_Z15mat_times_sharePfS_S_iii_param_5];
	mov.u32 	%r21, %ctaid.y;
	mov.u32 	%r22, %ntid.y;
	mov.u32 	%r1, %tid.y;
	mad.lo.s32 	%r2, %r21, %r22, %r1;
	mov.u32 	%r23, %ctaid.x;
	mov.u32 	%r24, %ntid.x;
	mov.u32 	%r3, %tid.x;
	mad.lo.s32 	%r4, %r23, %r24, %r3;
	setp.lt.s32 	%p1, %r20, 1;
	mov.f32 	%f200, 0f00000000;
	@%p1 bra 	$L__BB1_3;
	add.s32 	%r25, %r20, 63;
	shr.u32 	%r26, %r25, 6;
	shl.b32 	%r27, %r1, 8;
	mov.u32 	%r28, _ZZ15mat_times_sharePfS_S_iiiE8Shared_A;
	add.s32 	%r5, %r28, %r27;
	shl.b32 	%r29, %r3, 2;
	add.s32 	%r6, %r5, %r29;
	mov.u32 	%r30, _ZZ15mat_times_sharePfS_S_iiiE8Shared_B;
	add.s32 	%r8, %r30, %r29;
	add.s32 	%r7, %r8, %r27;
	neg.s32 	%r34, %r26;
	mad.lo.s32 	%r33, %r20, %r2, %r3;
	mad.lo.s32 	%r32, %r1, %r19, %r4;
	shl.b32 	%r12, %r19, 6;
	cvta.to.global.u64 	%rd1, %rd3;
	cvta.to.global.u64 	%rd2, %rd4;
	mov.f32 	%f200, 0f00000000;
$L__BB1_2:
	mul.wide.u32 	%rd6, %r33, 4;
	add.s64 	%rd7, %rd1, %rd6;
	ld.global.f32 	%f6, [%rd7];
	st.shared.f32 	[%r6], %f6;
	mul.wide.u32 	%rd8, %r32, 4;
	add.s64 	%rd9, %rd2, %rd8;
	ld.global.f32 	%f7, [%rd9];
	st.shared.f32 	[%r7], %f7;
	bar.sync 	0;
	ld.shared.f32 	%f8, [%r5];
	ld.shared.f32 	%f9, [%r8];
	fma.rn.f32 	%f10, %f8, %f9, %f200;
	ld.shared.f32 	%f11, [%r5+4];
	ld.shared.f32 	%f12, [%r8+256];
	fma.rn.f32 	%f13, %f11, %f12, %f10;
	ld.shared.f32 	%f14, [%r5+8];
	ld.shared.f32 	%f15, [%r8+512];
	fma.rn.f32 	%f16, %f14, %f15, %f13;
	ld.shared.f32 	%f17, [%r5+12];
	ld.shared.f32 	%f18, [%r8+768];
	fma.rn.f32 	%f19, %f17, %f18, %f16;
	ld.shared.f32 	%f20, [%r5+16];
	ld.shared.f32 	%f21, [%r8+1024];
	fma.rn.f32 	%f22, %f20, %f21, %f19;
	ld.shared.f32 	%f23, [%r5+20];
	ld.shared.f32 	%f24, [%r8+1280];
	fma.rn.f32 	%f25, %f23, %f24, %f22;
	ld.shared.f32 	%f26, [%r5+24];
	ld.shared.f32 	%f27, [%r8+1536];
	fma.rn.f32 	%f28, %f26, %f27, %f25;
	ld.shared.f32 	%f29, [%r5+28];
	ld.shared.f32 	%f30, [%r8+1792];
	fma.rn.f32 	%f31, %f29, %f30, %f28;
	ld.shared.f32 	%f32, [%r5+32];
	ld.shared.f32 	%f33, [%r8+2048];
	fma.rn.f32 	%f34, %f32, %f33, %f31;
	ld.shared.f32 	%f35, [%r5+36];
	ld.shared.f32 	%f36, [%r8+2304];
	fma.rn.f32 	%f37, %f35, %f36, %f34;
	ld.shared.f32 	%f38, [%r5+40];
	ld.shared.f32 	%f39, [%r8+2560];
	fma.rn.f32 	%f40, %f38, %f39, %f37;
	ld.shared.f32 	%f41, [%r5+44];
	ld.shared.f32 	%f42, [%r8+2816];
	fma.rn.f32 	%f43, %f41, %f42, %f40;
	ld.shared.f32 	%f44, [%r5+48];
	ld.shared.f32 	%f45, [%r8+3072];
	fma.rn.f32 	%f46, %f44, %f45, %f43;
	ld.shared.f32 	%f47, [%r5+52];
	ld.shared.f32 	%f48, [%r8+3328];
	fma.rn.f32 	%f49, %f47, %f48, %f46;
	ld.shared.f32 	%f50, [%r5+56];
	ld.shared.f32 	%f51, [%r8+3584];
	fma.rn.f32 	%f52, %f50, %f51, %f49;
	ld.shared.f32 	%f53, [%r5+60];
	ld.shared.f32 	%f54, [%r8+3840];
	fma.rn.f32 	%f55, %f53, %f54, %f52;
	ld.shared.f32 	%f56, [%r5+64];
	ld.shared.f32 	%f57, [%r8+4096];
	fma.rn.f32 	%f58, %f56, %f57, %f55;
	ld.shared.f32 	%f59, [%r5+68];
	ld.shared.f32 	%f60, [%r8+4352];
	fma.rn.f32 	%f61, %f59, %f60, %f58;
	ld.shared.f32 	%f62, [%r5+72];
	ld.shared.f32 	%f63, [%r8+4608];
	fma.rn.f32 	%f64, %f62, %f63, %f61;
	ld.shared.f32 	%f65, [%r5+76];
	ld.shared.f32 	%f66, [%r8+4864];
	fma.rn.f32 	%f67, %f65, %f66, %f64;
	ld.shared.f32 	%f68, [%r5+80];
	ld.shared.f32 	%f69, [%r8+5120];
	fma.rn.f32 	%f70, %f68, %f69, %f67;
	ld.shared.f32 	%f71, [%r5+84];
	ld.shared.f32 	%f72, [%r8+5376];
	fma.rn.f32 	%f73, %f71, %f72, %f70;
	ld.shared.f32 	%f74, [%r5+88];
	ld.shared.f32 	%f75, [%r8+5632];
	fma.rn.f32 	%f76, %f74, %f75, %f73;
	ld.shared.f32 	%f77, [%r5+92];
	ld.shared.f32 	%f78, [%r8+5888];
	fma.rn.f32 	%f79, %f77, %f78, %f76;
	ld.shared.f32 	%f80, [%r5+96];
	ld.shared.f32 	%f81, [%r8+6144];
	fma.rn.f32 	%f82, %f80, %f81, %f79;
	ld.shared.f32 	%f83, [%r5+100];
	ld.shared.f32 	%f84, [%r8+6400];
	fma.rn.f32 	%f85, %f83, %f84, %f82;
	ld.shared.f32 	%f86, [%r5+104];
	ld.shared.f32 	%f87, [%r8+6656];
	fma.rn.f32 	%f88, %f86, %f87, %f85;
	ld.shared.f32 	%f89, [%r5+108];
	ld.shared.f32 	%f90, [%r8+6912];
	fma.rn.f32 	%f91, %f89, %f90, %f88;
	ld.shared.f32 	%f92, [%r5+112];
	ld.shared.f32 	%f93, [%r8+7168];
	fma.rn.f32 	%f94, %f92, %f93, %f91;
	ld.shared.f32 	%f95, [%r5+116];
	ld.shared.f32 	%f96, [%r8+7424];
	fma.rn.f32 	%f97, %f95, %f96, %f94;
	ld.shared.f32 	%f98, [%r5+120];
	ld.shared.f32 	%f99, [%r8+7680];
	fma.rn.f32 	%f100, %f98, %f99, %f97;
	ld.shared.f32 	%f101, [%r5+124];
	ld.shared.f32 	%f102, [%r8+7936];
	fma.rn.f32 	%f103, %f101, %f102, %f100;
	ld.shared.f32 	%f104, [%r5+128];
	ld.shared.f32 	%f105, [%r8+8192];
	fma.rn.f32 	%f106, %f104, %f105, %f103;
	ld.shared.f32 	%f107, [%r5+132];
	ld.shared.f32 	%f108, [%r8+8448];
	fma.rn.f32 	%f109, %f107, %f108, %f106;
	ld.shared.f32 	%f110, [%r5+136];
	ld.shared.f32 	%f111, [%r8+8704];
	fma.rn.f32 	%f112, %f110, %f111, %f109;
	ld.shared.f32 	%f113, [%r5+140];
	ld.shared.f32 	%f114, [%r8+8960];
	fma.rn.f32 	%f115, %f113, %f114, %f112;
	ld.shared.f32 	%f116, [%r5+144];
	ld.shared.f32 	%f117, [%r8+9216];
	fma.rn.f32 	%f118, %f116, %f117, %f115;
	ld.shared.f32 	%f119, [%r5+148];
	ld.shared.f32 	%f120, [%r8+9472];
	fma.rn.f32 	%f121, %f119, %f120, %f118;
	ld.shared.f32 	%f122, [%r5+152];
	ld.shared.f32 	%f123, [%r8+9728];
	fma.rn.f32 	%f124, %f122, %f123, %f121;
	ld.shared.f32 	%f125, [%r5+156];
	ld.shared.f32 	%f126, [%r8+9984];
	fma.rn.f32 	%f127, %f125, %f126, %f124;
	ld.shared.f32 	%f128, [%r5+160];
	ld.shared.f32 	%f129, [%r8+10240];
	fma.rn.f32 	%f130, %f128, %f129, %f127;
	ld.shared.f32 	%f131, [%r5+164];
	ld.shared.f32 	%f132, [%r8+10496];
	fma.rn.f32 	%f133, %f131, %f132, %f130;
	ld.shared.f32 	%f134, [%r5+168];
	ld.shared.f32 	%f135, [%r8+10752];
	fma.rn.f32 	%f136, %f134, %f135, %f133;
	ld.shared.f32 	%f137, [%r5+172];
	ld.shared.f32 	%f138, [%r8+11008];
	fma.rn.f32 	%f139, %f137, %f138, %f136;
	ld.shared.f32 	%f140, [%r5+176];
	ld.shared.f32 	%f141, [%r8+11264];
	fma.rn.f32 	%f142, %f140, %f141, %f139;
	ld.shared.f32 	%f143, [%r5+180];
	ld.shared.f32 	%f144, [%r8+11520];
	fma.rn.f32 	%f145, %f143, %f144, %f142;
	ld.shared.f32 	%f146, [%r5+184];
	ld.shared.f32 	%f147, [%r8+11776];
	fma.rn.f32 	%f148, %f146, %f147, %f145;
	ld.shared.f32 	%f149, [%r5+188];
	ld.shared.f32 	%f150, [%r8+12032];
	fma.rn.f32 	%f151, %f149, %f150, %f148;
	ld.shared.f32 	%f152, [%r5+192];
	ld.shared.f32 	%f153, [%r8+12288];
	fma.rn.f32 	%f154, %f152, %f153, %f151;
	ld.shared.f32 	%f155, [%r5+196];
	ld.shared.f32 	%f156, [%r8+12544];
	fma.rn.f32 	%f157, %f155, %f156, %f154;
	ld.shared.f32 	%f158, [%r5+200];
	ld.shared.f32 	%f159, [%r8+12800];
	fma.rn.f32 	%f160, %f158, %f159, %f157;
	ld.shared.f32 	%f161, [%r5+204];
	ld.shared.f32 	%f162, [%r8+13056];
	fma.rn.f32 	%f163, %f161, %f162, %f160;
	ld.shared.f32 	%f164, [%r5+208];
	ld.shared.f32 	%f165, [%r8+13312];
	fma.rn.f32 	%f166, %f164, %f165, %f163;
	ld.shared.f32 	%f167, [%r5+212];
	ld.shared.f32 	%f168, [%r8+13568];
	fma.rn.f32 	%f169, %f167, %f168, %f166;
	ld.shared.f32 	%f170, [%r5+216];
	ld.shared.f32 	%f171, [%r8+13824];
	fma.rn.f32 	%f172, %f170, %f171, %f169;
	ld.shared.f32 	%f173, [%r5+220];
	ld.shared.f32 	%f174, [%r8+14080];
	fma.rn.f32 	%f175, %f173, %f174, %f172;
	ld.shared.f32 	%f176, [%r5+224];
	ld.shared.f32 	%f177, [%r8+14336];
	fma.rn.f32 	%f178, %f176, %f177, %f175;
	ld.shared.f32 	%f179, [%r5+228];
	ld.shared.f32 	%f180, [%r8+14592];
	fma.rn.f32 	%f181, %f179, %f180, %f178;
	ld.shared.f32 	%f182, [%r5+232];
	ld.shared.f32 	%f183, [%r8+14848];
	fma.rn.f32 	%f184, %f182, %f183, %f181;
	ld.shared.f32 	%f185, [%r5+236];
	ld.shared.f32 	%f186, [%r8+15104];
	fma.rn.f32 	%f187, %f185, %f186, %f184;
	ld.shared.f32 	%f188, [%r5+240];
	ld.shared.f32 	%f189, [%r8+15360];
	fma.rn.f32 	%f190, %f188, %f189, %f187;
	ld.shared.f32 	%f191, [%r5+244];
	ld.shared.f32 	%f192, [%r8+15616];
	fma.rn.f32 	%f193, %f191, %f192, %f190;
	ld.shared.f32 	%f194, [%r5+248];
	ld.shared.f32 	%f195, [%r8+15872];
	fma.rn.f32 	%f196, %f194, %f195, %f193;
	ld.shared.f32 	%f197, [%r5+252];
	ld.shared.f32 	%f198, [%r8+16128];
	fma.rn.f32 	%f200, %f197, %f198, %f196;
	bar.sync 	0;
	add.s32 	%r34, %r34, 1;
	setp.ne.s32 	%p2, %r34, 0;
	add.s32 	%r33, %r33, 64;
	add.s32 	%r32, %r32, %r12;
	@%p2 bra 	$L__BB1_2;
$L__BB1_3:
	cvta.to.global.u64 	%rd10, %rd5;
	mad.lo.s32 	%r31, %r19, %r2, %r4;
	mul.wide.s32 	%rd11, %r31, 4;
	add.s64 	%rd12, %rd10, %rd11;
	st.global.f32 	[%rd12], %f200;
	ret;

}
	// .globl	_Z19mat_times_share_regPfS_S_iii
.visible .entry _Z19mat_times_share_regPfS_S_iii(
	.param .u64 .ptr .align 1 _Z19mat_times_share_regPfS_S_iii_param_0,
	.param .u64 .ptr .align 1 _Z19mat_times_share_regPfS_S_iii_param_1,
	.param .u64 .ptr .align 1 _Z19mat_times_share_regPfS_S_iii_param_2,
	.param .u32 _Z19mat_times_share_regPfS_S_iii_param_3,
	.param .u32 _Z19mat_times_share_regPfS_S_iii_param_4,
	.param .u32 _Z19mat_times_share_regPfS_S_iii_param_5
)
{
	.reg .pred 	%p<4>;
	.reg .b32 	%r<104>;
	.reg .b32 	%f<197>;
	.reg .b64 	%rd<106>;
	// demoted variable
	.shared .align 4 .b8 _ZZ19mat_times_share_regPfS_S_iiiE7Share_A[16384];
	// demoted variable
	.shared .align 4 .b8 _ZZ19mat_times_share_regPfS_S_iiiE7Share_B[16384];
	ld.param.u32 	%r21, [_Z19mat_times_share_regPfS_S_iii_param_4];
	ld.param.u32 	%r22, [_Z19mat_times_share_regPfS_S_iii_param_5];
	mov.u32 	%r23, %ctaid.y;
	mov.u32 	%r24, %ntid.y;
	mul.lo.s32 	%r25, %r24, %r23;
	shl.b32 	%r26, %r25, 4;
	mov.u32 	%r1, %tid.y;
	add.s32 	%r2, %r26, %r1;
	mov.u32 	%r27, %ctaid.x;
	mov.u32 	%r28, %ntid.x;
	mov.u32 	%r3, %tid.x;
	mad.lo.s32 	%r4, %r27, %r28, %r3;
	setp.lt.s32 	%p1, %r22, 1;
	mov.f32 	%f165, 0f00000000;
	mov.f32 	%f166, %f165;
	mov.f32 	%f167, %f165;
	mov.f32 	%f168, %f165;
	mov.f32 	%f169, %f165;
	mov.f32 	%f170, %f165;
	mov.f32 	%f171, %f165;
	mov.f32 	%f172, %f165;
	mov.f32 	%f173, %f165;
	mov.f32 	%f174, %f165;
	mov.f32 	%f175, %f165;
	mov.f32 	%f176, %f165;
	mov.f32 	%f177, %f165;
	mov.f32 	%f178, %f165;
	mov.f32 	%f179, %f165;
	mov.f32 	%f180, %f165;
	@%p1 bra 	$L__BB2_5;
	add.s32 	%r30, %r22, 63;
	shr.u32 	%r5, %r30, 6;
	mul.lo.s32 	%r6, %r2, %r22;
	shl.b32 	%r7, %r22, 2;
	shl.b32 	%r8, %r22, 3;
	shl.b32 	%r9, %r22, 4;
	shl.b32 	%r10, %r22, 5;
	mov.b32 	%r100, 0;
	mov.f32 	%f165, 0f00000000;
$L__BB2_2:
	ld.param.u64 	%rd104, [_Z19mat_times_share_regPfS_S_iii_param_1];
	ld.param.u64 	%rd103, [_Z19mat_times_share_regPfS_S_iii_param_0];
	shl.b32 	%r32, %r1, 8;
	mov.u32 	%r33, _ZZ19mat_times_share_regPfS_S_iiiE7Share_A;
	add.s32 	%r34, %r32, %r33;
	add.s32 	%r102, %r34, 8192;
	shl.b32 	%r35, %r3, 2;
	mov.u32 	%r36, _ZZ19mat_times_share_regPfS_S_iiiE7Share_B;
	add.s32 	%r37, %r36, %r35;
	add.s32 	%r101, %r37, 256;
	shl.b32 	%r38, %r100, 6;
	add.s32 	%r39, %r38, %r3;
	add.s32 	%r40, %r38, %r1;
	add.s32 	%r41, %r39, %r6;
	cvta.to.global.u64 	%rd4, %rd103;
	mul.wide.u32 	%rd5, %r41, 4;
	add.s64 	%rd6, %rd4, %rd5;
	ld.global.f32 	%f67, [%rd6];
	add.s32 	%r42, %r33, %r35;
	add.s32 	%r43, %r42, %r32;
	st.shared.f32 	[%r43], %f67;
	mad.lo.s32 	%r44, %r40, %r21, %r4;
	cvta.to.global.u64 	%rd7, %rd104;
	mul.wide.u32 	%rd8, %r44, 4;
	add.s64 	%rd9, %rd7, %rd8;
	ld.global.f32 	%f68, [%rd9];
	add.s32 	%r45, %r37, %r32;
	st.shared.f32 	[%r45], %f68;
	add.s32 	%r46, %r41, %r7;
	mul.wide.u32 	%rd10, %r46, 4;
	add.s64 	%rd11, %rd4, %rd10;
	ld.global.f32 	%f69, [%rd11];
	st.shared.f32 	[%r43+1024], %f69;
	shl.b32 	%r47, %r21, 2;
	add.s32 	%r48, %r44, %r47;
	mul.wide.u32 	%rd12, %r48, 4;
	add.s64 	%rd13, %rd7, %rd12;
	ld.global.f32 	%f70, [%rd13];
	st.shared.f32 	[%r45+1024], %f70;
	add.s32 	%r49, %r41, %r8;
	mul.wide.u32 	%rd14, %r49, 4;
	add.s64 	%rd15, %rd4, %rd14;
	ld.global.f32 	%f71, [%rd15];
	st.shared.f32 	[%r43+2048], %f71;
	shl.b32 	%r50, %r21, 3;
	add.s32 	%r51, %r44, %r50;
	mul.wide.u32 	%rd16, %r51, 4;
	add.s64 	%rd17, %rd7, %rd16;
	ld.global.f32 	%f72, [%rd17];
	st.shared.f32 	[%r45+2048], %f72;
	add.s32 	%r52, %r49, %r7;
	mul.wide.u32 	%rd18, %r52, 4;
	add.s64 	%rd19, %rd4, %rd18;
	ld.global.f32 	%f73, [%rd19];
	st.shared.f32 	[%r43+3072], %f73;
	add.s32 	%r53, %r51, %r47;
	mul.wide.u32 	%rd20, %r53, 4;
	add.s64 	%rd21, %rd7, %rd20;
	ld.global.f32 	%f74, [%rd21];
	st.shared.f32 	[%r45+3072], %f74;
	add.s32 	%r54, %r41, %r9;
	mul.wide.u32 	%rd22, %r54, 4;
	add.s64 	%rd23, %rd4, %rd22;
	ld.global.f32 	%f75, [%rd23];
	st.shared.f32 	[%r43+4096], %f75;
	shl.b32 	%r55, %r21, 4;
	add.s32 	%r56, %r44, %r55;
	mul.wide.u32 	%rd24, %r56, 4;
	add.s64 	%rd25, %rd7, %rd24;
	ld.global.f32 	%f76, [%rd25];
	st.shared.f32 	[%r45+4096], %f76;
	add.s32 	%r57, %r54, %r7;
	mul.wide.u32 	%rd26, %r57, 4;
	add.s64 	%rd27, %rd4, %rd26;
	ld.global.f32 	%f77, [%rd27];
	st.shared.f32 	[%r43+5120], %f77;
	add.s32 	%r58, %r56, %r47;
	mul.wide.u32 	%rd28, %r58, 4;
	add.s64 	%rd29, %rd7, %rd28;
	ld.global.f32 	%f78, [%rd29];
	st.shared.f32 	[%r45+5120], %f78;
	add.s32 	%r59, %r54, %r8;
	mul.wide.u32 	%rd30, %r59, 4;
	add.s64 	%rd31, %rd4, %rd30;
	ld.global.f32 	%f79, [%rd31];
	st.shared.f32 	[%r43+6144], %f79;
	add.s32 	%r60, %r56, %r50;
	mul.wide.u32 	%rd32, %r60, 4;
	add.s64 	%rd33, %rd7, %rd32;
	ld.global.f32 	%f80, [%rd33];
	st.shared.f32 	[%r45+6144], %f80;
	add.s32 	%r61, %r59, %r7;
	mul.wide.u32 	%rd34, %r61, 4;
	add.s64 	%rd35, %rd4, %rd34;
	ld.global.f32 	%f81, [%rd35];
	st.shared.f32 	[%r43+7168], %f81;
	add.s32 	%r62, %r60, %r47;
	mul.wide.u32 	%rd36, %r62, 4;
	add.s64 	%rd37, %rd7, %rd36;
	ld.global.f32 	%f82, [%rd37];
	st.shared.f32 	[%r45+7168], %f82;
	add.s32 	%r63, %r41, %r10;
	mul.wide.u32 	%rd38, %r63, 4;
	add.s64 	%rd39, %rd4, %rd38;
	ld.global.f32 	%f83, [%rd39];
	st.shared.f32 	[%r43+8192], %f83;
	shl.b32 	%r64, %r21, 5;
	add.s32 	%r65, %r44, %r64;
	mul.wide.u32 	%rd40, %r65, 4;
	add.s64 	%rd41, %rd7, %rd40;
	ld.global.f32 	%f84, [%rd41];
	st.shared.f32 	[%r45+8192], %f84;
	add.s32 	%r66, %r63, %r7;
	mul.wide.u32 	%rd42, %r66, 4;
	add.s64 	%rd43, %rd4, %rd42;
	ld.global.f32 	%f85, [%rd43];
	st.shared.f32 	[%r43+9216], %f85;
	add.s32 	%r67, %r65, %r47;
	mul.wide.u32 	%rd44, %r67, 4;
	add.s64 	%rd45, %rd7, %rd44;
	ld.global.f32 	%f86, [%rd45];
	st.shared.f32 	[%r45+9216], %f86;
	add.s32 	%r68, %r63, %r8;
	mul.wide.u32 	%rd46, %r68, 4;
	add.s64 	%rd47, %rd4, %rd46;
	ld.global.f32 	%f87, [%rd47];
	st.shared.f32 	[%r43+10240], %f87;
	add.s32 	%r69, %r65, %r50;
	mul.wide.u32 	%rd48, %r69, 4;
	add.s64 	%rd49, %rd7, %rd48;
	ld.global.f32 	%f88, [%rd49];
	st.shared.f32 	[%r45+10240], %f88;
	add.s32 	%r70, %r68, %r7;
	mul.wide.u32 	%rd50, %r70, 4;
	add.s64 	%rd51, %rd4, %rd50;
	ld.global.f32 	%f89, [%rd51];
	st.shared.f32 	[%r43+11264], %f89;
	add.s32 	%r71, %r69, %r47;
	mul.wide.u32 	%rd52, %r71, 4;
	add.s64 	%rd53, %rd7, %rd52;
	ld.global.f32 	%f90, [%rd53];
	st.shared.f32 	[%r45+11264], %f90;
	add.s32 	%r72, %r63, %r9;
	mul.wide.u32 	%rd54, %r72, 4;
	add.s64 	%rd55, %rd4, %rd54;
	ld.global.f32 	%f91, [%rd55];
	st.shared.f32 	[%r43+12288], %f91;
	add.s32 	%r73, %r65, %r55;
	mul.wide.u32 	%rd56, %r73, 4;
	add.s64 	%rd57, %rd7, %rd56;
	ld.global.f32 	%f92, [%rd57];
	st.shared.f32 	[%r45+12288], %f92;
	add.s32 	%r74, %r72, %r7;
	mul.wide.u32 	%rd58, %r74, 4;
	add.s64 	%rd59, %rd4, %rd58;
	ld.global.f32 	%f93, [%rd59];
	st.shared.f32 	[%r43+13312], %f93;
	add.s32 	%r75, %r73, %r47;
	mul.wide.u32 	%rd60, %r75, 4;
	add.s64 	%rd61, %rd7, %rd60;
	ld.global.f32 	%f94, [%rd61];
	st.shared.f32 	[%r45+13312], %f94;
	add.s32 	%r76, %r72, %r8;
	mul.wide.u32 	%rd62, %r76, 4;
	add.s64 	%rd63, %rd4, %rd62;
	ld.global.f32 	%f95, [%rd63];
	st.shared.f32 	[%r43+14336], %f95;
	add.s32 	%r77, %r73, %r50;
	mul.wide.u32 	%rd64, %r77, 4;
	add.s64 	%rd65, %rd7, %rd64;
	ld.global.f32 	%f96, [%rd65];
	st.shared.f32 	[%r45+14336], %f96;
	add.s32 	%r78, %r76, %r7;
	mul.wide.u32 	%rd66, %r78, 4;
	add.s64 	%rd67, %rd4, %rd66;
	ld.global.f32 	%f97, [%rd67];
	st.shared.f32 	[%r43+15360], %f97;
	add.s32 	%r79, %r77, %r47;
	mul.wide.u32 	%rd68, %r79, 4;
	add.s64 	%rd69, %rd7, %rd68;
	ld.global.f32 	%f98, [%rd69];
	st.shared.f32 	[%r45+15360], %f98;
	bar.sync 	0;
	mov.b32 	%r103, 8192;
$L__BB2_3:
	ld.shared.f32 	%f99, [%r101+-256];
	ld.shared.f32 	%f100, [%r102+-8192];
	fma.rn.f32 	%f101, %f100, %f99, %f180;
	ld.shared.f32 	%f102, [%r102+-7168];
	fma.rn.f32 	%f103, %f102, %f99, %f179;
	ld.shared.f32 	%f104, [%r102+-6144];
	fma.rn.f32 	%f105, %f104, %f99, %f178;
	ld.shared.f32 	%f106, [%r102+-5120];
	fma.rn.f32 	%f107, %f106, %f99, %f177;
	ld.shared.f32 	%f108, [%r102+-4096];
	fma.rn.f32 	%f109, %f108, %f99, %f176;
	ld.shared.f32 	%f110, [%r102+-3072];
	fma.rn.f32 	%f111, %f110, %f99, %f175;
	ld.shared.f32 	%f112, [%r102+-2048];
	fma.rn.f32 	%f113, %f112, %f99, %f174;
	ld.shared.f32 	%f114, [%r102+-1024];
	fma.rn.f32 	%f115, %f114, %f99, %f173;
	ld.shared.f32 	%f116, [%r102];
	fma.rn.f32 	%f117, %f116, %f99, %f172;
	ld.shared.f32 	%f118, [%r102+1024];
	fma.rn.f32 	%f119, %f118, %f99, %f171;
	ld.shared.f32 	%f120, [%r102+2048];
	fma.rn.f32 	%f121, %f120, %f99, %f170;
	ld.shared.f32 	%f122, [%r102+3072];
	fma.rn.f32 	%f123, %f122, %f99, %f169;
	ld.shared.f32 	%f124, [%r102+4096];
	fma.rn.f32 	%f125, %f124, %f99, %f168;
	ld.shared.f32 	%f126, [%r102+5120];
	fma.rn.f32 	%f127, %f126, %f99, %f167;
	ld.shared.f32 	%f128, [%r102+6144];
	fma.rn.f32 	%f129, %f128, %f99, %f166;
	ld.shared.f32 	%f130, [%r102+7168];
	fma.rn.f32 	%f131, %f130, %f99, %f165;
	ld.shared.f32 	%f132, [%r101];
	ld.shared.f32 	%f133, [%r102+-8188];
	fma.rn.f32 	%f180, %f133, %f132, %f101;
	ld.shared.f32 	%f134, [%r102+-7164];
	fma.rn.f32 	%f179, %f134, %f132, %f103;
	ld.shared.f32 	%f135, [%r102+-6140];
	fma.rn.f32 	%f178, %f135, %f132, %f105;
	ld.shared.f32 	%f136, [%r102+-5116];
	fma.rn.f32 	%f177, %f136, %f132, %f107;
	ld.shared.f32 	%f137, [%r102+-4092];
	fma.rn.f32 	%f176, %f137, %f132, %f109;
	ld.shared.f32 	%f138, [%r102+-3068];
	fma.rn.f32 	%f175, %f138, %f132, %f111;
	ld.shared.f32 	%f139, [%r102+-2044];
	fma.rn.f32 	%f174, %f139, %f132, %f113;
	ld.shared.f32 	%f140, [%r102+-1020];
	fma.rn.f32 	%f173, %f140, %f132, %f115;
	ld.shared.f32 	%f141, [%r102+4];
	fma.rn.f32 	%f172, %f141, %f132, %f117;
	ld.shared.f32 	%f142, [%r102+1028];
	fma.rn.f32 	%f171, %f142, %f132, %f119;
	ld.shared.f32 	%f143, [%r102+2052];
	fma.rn.f32 	%f170, %f143, %f132, %f121;
	ld.shared.f32 	%f144, [%r102+3076];
	fma.rn.f32 	%f169, %f144, %f132, %f123;
	ld.shared.f32 	%f145, [%r102+4100];
	fma.rn.f32 	%f168, %f145, %f132, %f125;
	ld.shared.f32 	%f146, [%r102+5124];
	fma.rn.f32 	%f167, %f146, %f132, %f127;
	ld.shared.f32 	%f147, [%r102+6148];
	fma.rn.f32 	%f166, %f147, %f132, %f129;
	ld.shared.f32 	%f148, [%r102+7172];
	fma.rn.f32 	%f165, %f148, %f132, %f131;
	add.s32 	%r103, %r103, 8;
	add.s32 	%r102, %r102, 8;
	add.s32 	%r101, %r101, 512;
	setp.ne.s32 	%p2, %r103, 8448;
	@%p2 bra 	$L__BB2_3;
	bar.sync 	0;
	add.s32 	%r100, %r100, 1;
	setp.ne.s32 	%p3, %r100, %r5;
	@%p3 bra 	$L__BB2_2;
$L__BB2_5:
	ld.param.u64 	%rd105, [_Z19mat_times_share_regPfS_S_iii_param_2];
	cvta.to.global.u64 	%rd70, %rd105;
	mad.lo.s32 	%r80, %r2, %r21, %r4;
	mul.wide.s32 	%rd71, %r80, 4;
	add.s64 	%rd72, %rd70, %rd71;
	st.global.f32 	[%rd72], %f180;
	shl.b32 	%r81, %r21, 6;
	add.s32 	%r82, %r80, %r81;
	mul.wide.s32 	%rd73, %r82, 4;
	add.s64 	%rd74, %rd70, %rd73;
	st.global.f32 	[%rd74], %f179;
	shl.b32 	%r83, %r21, 7;
	add.s32 	%r84, %r80, %r83;
	mul.wide.s32 	%rd75, %r84, 4;
	add.s64 	%rd76, %rd70, %rd75;
	st.global.f32 	[%rd76], %f178;
	add.s32 	%r85, %r84, %r81;
	mul.wide.s32 	%rd77, %r85, 4;
	add.s64 	%rd78, %rd70, %rd77;
	st.global.f32 	[%rd78], %f177;
	shl.b32 	%r86, %r21, 8;
	add.s32 	%r87, %r80, %r86;
	mul.wide.s32 	%rd79, %r87, 4;
	add.s64 	%rd80, %rd70, %rd79;
	st.global.f32 	[%rd80], %f176;
	add.s32 	%r88, %r87, %r81;
	mul.wide.s32 	%rd81, %r88, 4;
	add.s64 	%rd82, %rd70, %rd81;
	st.global.f32 	[%rd82], %f175;
	add.s32 	%r89, %r87, %r83;
	mul.wide.s32 	%rd83, %r89, 4;
	add.s64 	%rd84, %rd70, %rd83;
	st.global.f32 	[%rd84], %f174;
	add.s32 	%r90, %r89, %r81;
	mul.wide.s32 	%rd85, %r90, 4;
	add.s64 	%rd86, %rd70, %rd85;
	st.global.f32 	[%rd86], %f173;
	shl.b32 	%r91, %r21, 9;
	add.s32 	%r92, %r80, %r91;
	mul.wide.s32 	%rd87, %r92, 4;
	add.s64 	%rd88, %rd70, %rd87;
	st.global.f32 	[%rd88], %f172;
	add.s32 	%r93, %r92, %r81;
	mul.wide.s32 	%rd89, %r93, 4;
	add.s64 	%rd90, %rd70, %rd89;
	st.global.f32 	[%rd90], %f171;
	add.s32 	%r94, %r92, %r83;
	mul.wide.s32 	%rd91, %r94, 4;
	add.s64 	%rd92, %rd70, %rd91;
	st.global.f32 	[%rd92], %f170;
	add.s32 	%r95, %r94, %r81;
	mul.wide.s32 	%rd93, %r95, 4;
	add.s64 	%rd94, %rd70, %rd93;
	st.global.f32 	[%rd94], %f169;
	add.s32 	%r96, %r92, %r86;
	mul.wide.s32 	%rd95, %r96, 4;
	add.s64 	%rd96, %rd70, %rd95;
	st.global.f32 	[%rd96], %f168;
	add.s32 	%r97, %r96, %r81;
	mul.wide.s32 	%rd97, %r97, 4;
	add.s64 	%rd98, %rd70, %rd97;
	st.global.f32 	[%rd98], %f167;
	add.s32 	%r98, %r96, %r83;
	mul.wide.s32 	%rd99, %r98, 4;
	add.s64 	%rd100, %rd70, %rd99;
	st.global.f32 	[%rd100], %f166;
	add.s32 	%r99, %r98, %r81;
	mul.wide.s32 	%rd101, %r99, 4;
	add.s64 	%rd102, %rd70, %rd101;
	st.global.f32 	[%rd102], %f165;
	ret;

}


// ===== COMPILED SASS (sm_100) =====

	.target	sm_100

	.elftype	@"ET_EXEC"


//--------------------- .note.nv.tkinfo           --------------------------
	.section	.note.nv.tkinfo,"",@"SHT_NOTE"
	.sectionflags	@"SHF_NOTE_NV_TKINFO"
	.tkinfo
        /*0018*/ 	.word	0x00000002
        /*0030*/ 	.string	""
        /*0030*/ 	.string	"ptxas"
        /*0030*/ 	.string	"Cuda compilation tools, release 13.0, V13.0.88"
        /*0030*/ 	.string	"Build cuda_13.0.r13.0/compiler.36424714_0"
        /*0030*/ 	.string	"-arch sm_100 -m 64 "



//--------------------- .note.nv.cuinfo           --------------------------
	.section	.note.nv.cuinfo,"",@"SHT_NOTE"
	.sectionflags	@"SHF_NOTE_NV_CUINFO"
        /*0018*/ 	.short	0x0002
        /*001a*/ 	.short	0x0064
        /*001c*/ 	.short	0x0082
	.zero		2


//--------------------- .nv.info                  --------------------------
	.section	.nv.info,"",@"SHT_CUDA_INFO"
	.align	4


	//----- nvinfo : EIATTR_REGCOUNT
	.align		4
        /*0000*/ 	.byte	0x04, 0x2f
        /*0002*/ 	.short	(.L_1 - .L_0)
	.align		4
.L_0:
        /*0004*/ 	.word	index@(_Z9mat_timesPfS_S_iii)
        /*0008*/ 	.word	0x00000020


	//----- nvinfo : EIATTR_FRAME_SIZE
	.align		4
.L_1:
        /*000c*/ 	.byte	0x04, 0x11
        /*000e*/ 	.short	(.L_3 - .L_2)
	.align		4
.L_2:
        /*0010*/ 	.word	index@(_Z9mat_timesPfS_S_iii)
        /*0014*/ 	.word	0x00000000


	//----- nvinfo : EIATTR_REGCOUNT
	.align		4
.L_3:
        /*0018*/ 	.byte	0x04, 0x2f
        /*001a*/ 	.short	(.L_5 - .L_4)
	.align		4
.L_4:
        /*001c*/ 	.word	index@(_Z15mat_times_sharePfS_S_iii)
        /*0020*/ 	.word	0x00000020


	//----- nvinfo : EIATTR_FRAME_SIZE
	.align		4
.L_5:
        /*0024*/ 	.byte	0x04, 0x11
        /*0026*/ 	.short	(.L_7 - .L_6)
	.align		4
.L_6:
        /*0028*/ 	.word	index@(_Z15mat_times_sharePfS_S_iii)
        /*002c*/ 	.word	0x00000000


	//----- nvinfo : EIATTR_REGCOUNT
	.align		4
.L_7:
        /*0030*/ 	.byte	0x04, 0x2f
        /*0032*/ 	.short	(.L_9 - .L_8)
	.align		4
.L_8:
        /*0034*/ 	.word	index@(_Z19mat_times_share_regPfS_S_iii)
        /*0038*/ 	.word	0x00000028


	//----- nvinfo : EIATTR_FRAME_SIZE
	.align		4
.L_9:
        /*003c*/ 	.byte	0x04, 0x11
        /*003e*/ 	.short	(.L_11 - .L_10)
	.align		4
.L_10:
        /*0040*/ 	.word	index@(_Z19mat_times_share_regPfS_S_iii)
        /*0044*/ 	.word	0x00000000


	//----- nvinfo : EIATTR_MIN_STACK_SIZE
	.align		4
.L_11:
        /*0048*/ 	.byte	0x04, 0x12
        /*004a*/ 	.short	(.L_13 - .L_12)
	.align		4
.L_12:
        /*004c*/ 	.word	index@(_Z19mat_times_share_regPfS_S_iii)
        /*0050*/ 	.word	0x00000000


	//----- nvinfo : EIATTR_MIN_STACK_SIZE
	.align		4
.L_13:
        /*0054*/ 	.byte	0x04, 0x12
        /*0056*/ 	.short	(.L_15 - .L_14)
	.align		4
.L_14:
        /*0058*/ 	.word	index@(_Z15mat_times_sharePfS_S_iii)
        /*005c*/ 	.word	0x00000000


	//----- nvinfo : EIATTR_MIN_STACK_SIZE
	.align		4
.L_15:
        /*0060*/ 	.byte	0x04, 0x12
        /*0062*/ 	.short	(.L_17 - .L_16)
	.align		4
.L_16:
        /*0064*/ 	.word	index@(_Z9mat_timesPfS_S_iii)
        /*0068*/ 	.word	0x00000000
.L_17:


//--------------------- .nv.compat                --------------------------
	.section	.nv.compat,"",@"SHT_CUDA_COMPAT_INFO"
	.align	4
        /*0000*/ 	.byte	0x02, 0x09, 0x00, 0x00, 0x02, 0x02, 0x01, 0x00, 0x02, 0x05, 0x05, 0x00, 0x03, 0x07, 0x01, 0x01
        /*0010*/ 	.byte	0x02, 0x03, 0x00, 0x00, 0x02, 0x06, 0x01, 0x00, 0x04, 0x0b, 0x08, 0x00, 0x09, 0x00, 0x00, 0x00
        /*0020*/ 	.byte	0x00, 0x00, 0x00, 0x00


//--------------------- .nv.info._Z19mat_times_share_regPfS_S_iii --------------------------
	.section	.nv.info._Z19mat_times_share_regPfS_S_iii,"",@"SHT_CUDA_INFO"
	.sectionflags	@""
	.align	4


	//----- nvinfo : EIATTR_CUDA_API_VERSION
	.align		4
        /*0000*/ 	.byte	0x04, 0x37
        /*0002*/ 	.short	(.L_19 - .L_18)
.L_18:
        /*0004*/ 	.word	0x00000082


	//----- nvinfo : EIATTR_KPARAM_INFO
	.align		4
.L_19:
        /*0008*/ 	.byte	0x04, 0x17
        /*000a*/ 	.short	(.L_21 - .L_20)
.L_20:
        /*000c*/ 	.word	0x00000000
        /*0010*/ 	.short	0x0005
        /*0012*/ 	.short	0x0020
        /*0014*/ 	.byte	0x00, 0xf0, 0x11, 0x00


	//----- nvinfo : EIATTR_KPARAM_INFO
	.align		4
.L_21:
        /*0018*/ 	.byte	0x04, 0x17
        /*001a*/ 	.short	(.L_23 - .L_22)
.L_22:
        /*001c*/ 	.word	0x00000000
        /*0020*/ 	.short	0x0004
        /*0022*/ 	.short	0x001c
        /*0024*/ 	.byte	0x00, 0xf0, 0x11, 0x00


	//----- nvinfo : EIATTR_KPARAM_INFO
	.align		4
.L_23:
        /*0028*/ 	.byte	0x04, 0x17
        /*002a*/ 	.short	(.L_25 - .L_24)
.L_24:
        /*002c*/ 	.word	0x00000000
        /*0030*/ 	.short	0x0003
        /*0032*/ 	.short	0x0018
        /*0034*/ 	.byte	0x00, 0xf0, 0x11, 0x00


	//----- nvinfo : EIATTR_KPARAM_INFO
	.align		4
.L_25:
        /*0038*/ 	.byte	0x04, 0x17
        /*003a*/ 	.short	(.L_27 - .L_26)
.L_26:
        /*003c*/ 	.word	0x00000000
        /*0040*/ 	.short	0x0002
        /*0042*/ 	.short	0x0010
        /*0044*/ 	.byte	0x00, 0xf5, 0x21, 0x00


	//----- nvinfo : EIATTR_KPARAM_INFO
	.align		4
.L_27:
        /*0048*/ 	.byte	0x04, 0x17
        /*004a*/ 	.short	(.L_29 - .L_28)
.L_28:
        /*004c*/ 	.word	0x00000000
        /*0050*/ 	.short	0x0001
        /*0052*/ 	.short	0x0008
        /*0054*/ 	.byte	0x00, 0xf5, 0x21, 0x00


	//----- nvinfo : EIATTR_KPARAM_INFO
	.align		4
.L_29:
        /*0058*/ 	.byte	0x04, 0x17
        /*005a*/ 	.short	(.L_31 - .L_30)
.L_30:
        /*005c*/ 	.word	0x00000000
        /*0060*/ 	.short	0x0000
        /*0062*/ 	.short	0x0000
        /*0064*/ 	.byte	0x00, 0xf5, 0x21, 0x00


	//----- nvinfo : EIATTR_SPARSE_MMA_MASK
	.align		4
.L_31:
        /*0068*/ 	.byte	0x03, 0x50
        /*006a*/ 	.short	0x0000


	//----- nvinfo : EIATTR_MAXREG_COUNT
	.align		4
        /*006c*/ 	.byte	0x03, 0x1b
        /*006e*/ 	.short	0x00ff


	//----- nvinfo : EIATTR_NUM_BARRIERS
	.align		4
        /*0070*/ 	.byte	0x02, 0x4c
        /*0072*/ 	.byte	0x01
	.zero		1


	//----- nvinfo : EIATTR_MERCURY_ISA_VERSION
	.align		4
        /*0074*/ 	.byte	0x03, 0x5f
        /*0076*/ 	.short	0x0101


	//----- nvinfo : EIATTR_VRC_CTA_INIT_COUNT
	.align		4
        /*0078*/ 	.byte	0x02, 0x4a
	.zero		1
	.zero		1


	//----- nvinfo : EIATTR_EXIT_INSTR_OFFSETS
	.align		4
        /*007c*/ 	.byte	0x04, 0x1c
        /*007e*/ 	.short	(.L_33 - .L_32)


	//   ....[0]....
.L_32:
        /*0080*/ 	.word	0x000011c0


	//----- nvinfo : EIATTR_CBANK_PARAM_SIZE
	.align		4
.L_33:
        /*0084*/ 	.byte	0x03, 0x19
        /*0086*/ 	.short	0x0024


	//----- nvinfo : EIATTR_PARAM_CBANK
	.align		4
        /*0088*/ 	.byte	0x04, 0x0a
        /*008a*/ 	.short	(.L_35 - .L_34)
	.align		4
.L_34:
        /*008c*/ 	.word	index@(.nv.constant0._Z19mat_times_share_regPfS_S_iii)
        /*0090*/ 	.short	0x0380
        /*0092*/ 	.short	0x0024


	//----- nvinfo : EIATTR_SW_WAR
	.align		4
.L_35:
        /*0094*/ 	.byte	0x04, 0x36
        /*0096*/ 	.short	(.L_37 - .L_36)
.L_36:
        /*0098*/ 	.word	0x00000008
.L_37:


//--------------------- .nv.info._Z15mat_times_sharePfS_S_iii --------------------------
	.section	.nv.info._Z15mat_times_sharePfS_S_iii,"",@"SHT_CUDA_INFO"
	.sectionflags	@""
	.align	4


	//----- nvinfo : EIATTR_CUDA_API_VERSION
	.align		4
        /*0000*/ 	.byte	0x04, 0x37
        /*0002*/ 	.short	(.L_39 - .L_38)
.L_38:
        /*0004*/ 	.word	0x00000082


	//----- nvinfo : EIATTR_KPARAM_INFO
	.align		4
.L_39:
        /*0008*/ 	.byte	0x04, 0x17
        /*000a*/ 	.short	(.L_41 - .L_40)
.L_40:
        /*000c*/ 	.word	0x00000000
        /*0010*/ 	.short	0x0005
        /*0012*/ 	.short	0x0020
        /*0014*/ 	.byte	0x00, 0xf0, 0x11, 0x00


	//----- nvinfo : EIATTR_KPARAM_INFO
	.align		4
.L_41:
        /*0018*/ 	.byte	0x04, 0x17
        /*001a*/ 	.short	(.L_43 - .L_42)
.L_42:
        /*001c*/ 	.word	0x00000000
        /*0020*/ 	.short	0x0004
        /*0022*/ 	.short	0x001c
        /*0024*/ 	.byte	0x00, 0xf0, 0x11, 0x00


	//----- nvinfo : EIATTR_KPARAM_INFO
	.align		4
.L_43:
        /*0028*/ 	.byte	0x04, 0x17
        /*002a*/ 	.short	(.L_45 - .L_44)
.L_44:
        /*002c*/ 	.word	0x00000000
        /*0030*/ 	.short	0x0003
        /*0032*/ 	.short	0x0018
        /*0034*/ 	.byte	0x00, 0xf0, 0x11, 0x00


	//----- nvinfo : EIATTR_KPARAM_INFO
	.align		4
.L_45:
        /*0038*/ 	.byte	0x04, 0x17
        /*003a*/ 	.short	(.L_47 - .L_46)
.L_46:
        /*003c*/ 	.word	0x00000000
        /*0040*/ 	.short	0x0002
        /*0042*/ 	.short	0x0010
        /*0044*/ 	.byte	0x00, 0xf5, 0x21, 0x00


	//----- nvinfo : EIATTR_KPARAM_INFO
	.align		4
.L_47:
        /*0048*/ 	.byte	0x04, 0x17
        /*004a*/ 	.short	(.L_49 - .L_48)
.L_48:
        /*004c*/ 	.word	0x00000000
        /*0050*/ 	.short	0x0001
        /*0052*/ 	.short	0x0008
        /*0054*/ 	.byte	0x00, 0xf5, 0x21, 0x00


	//----- nvinfo : EIATTR_KPARAM_INFO
	.align		4
.L_49:
        /*0058*/ 	.byte	0x04, 0x17
        /*005a*/ 	.short	(.L_51 - .L_50)
.L_50:
        /*005c*/ 	.word	0x00000000
        /*0060*/ 	.short	0x0000
        /*0062*/ 	.short	0x0000
        /*0064*/ 	.byte	0x00, 0xf5, 0x21, 0x00


	//----- nvinfo : EIATTR_SPARSE_MMA_MASK
	.align		4
.L_51:
        /*0068*/ 	.byte	0x03, 0x50
        /*006a*/ 	.short	0x0000


	//----- nvinfo : EIATTR_MAXREG_COUNT
	.align		4
        /*006c*/ 	.byte	0x03, 0x1b
        /*006e*/ 	.short	0x00ff


	//----- nvinfo : EIATTR_NUM_BARRIERS
	.align		4
        /*0070*/ 	.byte	0x02, 0x4c
        /*0072*/ 	.byte	0x01
	.zero		1


	//----- nvinfo : EIATTR_MERCURY_ISA_VERSION
	.align		4
        /*0074*/ 	.byte	0x03, 0x5f
        /*0076*/ 	.short	0x0101


	//----- nvinfo : EIATTR_VRC_CTA_INIT_COUNT
	.align		4
        /*0078*/ 	.byte	0x02, 0x4a
	.zero		1
	.zero		1


	//----- nvinfo : EIATTR_EXIT_INSTR_OFFSETS
	.align		4
        /*007c*/ 	.byte	0x04, 0x1c
        /*007e*/ 	.short	(.L_53 - .L_52)


	//   ....[0]....
.L_52:
        /*0080*/ 	.word	0x00000c20


	//----- nvinfo : EIATTR_CBANK_PARAM_SIZE
	.align		4
.L_53:
        /*0084*/ 	.byte	0x03, 0x19
        /*0086*/ 	.short	0x0024


	//----- nvinfo : EIATTR_PARAM_CBANK
	.align		4
        /*0088*/ 	.byte	0x04, 0x0a
        /*008a*/ 	.short	(.L_55 - .L_54)
	.align		4
.L_54:
        /*008c*/ 	.word	index@(.nv.constant0._Z15mat_times_sharePfS_S_iii)
        /*0090*/ 	.short	0x0380
        /*0092*/ 	.short	0x0024


	//----- nvinfo : EIATTR_SW_WAR
	.align		4
.L_55:
        /*0094*/ 	.byte	0x04, 0x36
        /*0096*/ 	.short	(.L_57 - .L_56)
.L_56:
        /*0098*/ 	.word	0x00000008
.L_57:


//--------------------- .nv.info._Z9mat_timesPfS_S_iii --------------------------
	.section	.nv.info._Z9mat_timesPfS_S_iii,"",@"SHT_CUDA_INFO"
	.sectionflags	@""
	.align	4


	//----- nvinfo : EIATTR_CUDA_API_VERSION
	.align		4
        /*0000*/ 	.byte	0x04, 0x37
        /*0002*/ 	.short	(.L_59 - .L_58)
.L_58:
        /*0004*/ 	.word	0x00000082


	//----- nvinfo : EIATTR_KPARAM_INFO
	.align		4
.L_59:
        /*0008*/ 	.byte	0x04, 0x17
        /*000a*/ 	.short	(.L_61 - .L_60)
.L_60:
        /*000c*/ 	.word	0x00000000
        /*0010*/ 	.short	0x0005
        /*0012*/ 	.short	0x0020
        /*0014*/ 	.byte	0x00, 0xf0, 0x11, 0x00


	//----- nvinfo : EIATTR_KPARAM_INFO
	.align		4
.L_61:
        /*0018*/ 	.byte	0x04, 0x17
        /*001a*/ 	.short	(.L_63 - .L_62)
.L_62:
        /*001c*/ 	.word	0x00000000
        /*0020*/ 	.short	0x0004
        /*0022*/ 	.short	0x001c
        /*0024*/ 	.byte	0x00, 0xf0, 0x11, 0x00


	//----- nvinfo : EIATTR_KPARAM_INFO
	.align		4
.L_63:
        /*0028*/ 	.byte	0x04, 0x17
        /*002a*/ 	.short	(.L_65 - .L_64)
.L_64:
        /*002c*/ 	.word	0x00000000
        /*0030*/ 	.short	0x0003
        /*0032*/ 	.short	0x0018
        /*0034*/ 	.byte	0x00, 0xf0, 0x11, 0x00


	//----- nvinfo : EIATTR_KPARAM_INFO
	.align		4
.L_65:
        /*0038*/ 	.byte	0x04, 0x17
        /*003a*/ 	.short	(.L_67 - .L_66)
.L_66:
        /*003c*/ 	.word	0x00000000
        /*0040*/ 	.short	0x0002
        /*0042*/ 	.short	0x0010
        /*0044*/ 	.byte	0x00, 0xf5, 0x21, 0x00


	//----- nvinfo : EIATTR_KPARAM_INFO
	.align		4
.L_67:
        /*0048*/ 	.byte	0x04, 0x17
        /*004a*/ 	.short	(.L_69 - .L_68)
.L_68:
        /*004c*/ 	.word	0x00000000
        /*0050*/ 	.short	0x0001
        /*0052*/ 	.short	0x0008
        /*0054*/ 	.byte	0x00, 0xf5, 0x21, 0x00


	//----- nvinfo : EIATTR_KPARAM_INFO
	.align		4
.L_69:
        /*0058*/ 	.byte	0x04, 0x17
        /*005a*/ 	.short	(.L_71 - .L_70)
.L_70:
        /*005c*/ 	.word	0x00000000
        /*0060*/ 	.short	0x0000
        /*0062*/ 	.short	0x0000
        /*0064*/ 	.byte	0x00, 0xf5, 0x21, 0x00


	//----- nvinfo : EIATTR_SPARSE_MMA_MASK
	.align		4
.L_71:
        /*0068*/ 	.byte	0x03, 0x50
        /*006a*/ 	.short	0x0000


	//----- nvinfo : EIATTR_MAXREG_COUNT
	.align		4
        /*006c*/ 	.byte	0x03, 0x1b
        /*006e*/ 	.short	0x00ff


	//----- nvinfo : EIATTR_MERCURY_ISA_VERSION
	.align		4
        /*0070*/ 	.byte	0x03, 0x5f
        /*0072*/ 	.short	0x0101


	//----- nvinfo : EIATTR_VRC_CTA_INIT_COUNT
	.align		4
        /*0074*/ 	.byte	0x02, 0x4a
	.zero		1
	.zero		1


	//----- nvinfo : EIATTR_EXIT_INSTR_OFFSETS
	.align		4
        /*0078*/ 	.byte	0x04, 0x1c
        /*007a*/ 	.short	(.L_73 - .L_72)


	//   ....[0]....
.L_72:
        /*007c*/ 	.word	0x000008f0


	//----- nvinfo : EIATTR_CBANK_PARAM_SIZE
	.align		4
.L_73:
        /*0080*/ 	.byte	0x03, 0x19
        /*0082*/ 	.short	0x0024


	//----- nvinfo : EIATTR_PARAM_CBANK
	.align		4
        /*0084*/ 	.byte	0x04, 0x0a
        /*0086*/ 	.short	(.L_75 - .L_74)
	.align		4
.L_74:
        /*0088*/ 	.word	index@(.nv.constant0._Z9mat_timesPfS_S_iii)
        /*008c*/ 	.short	0x0380
        /*008e*/ 	.short	0x0024


	//----- nvinfo : EIATTR_SW_WAR
	.align		4
.L_75:
        /*0090*/ 	.byte	0x04, 0x36
        /*0092*/ 	.short	(.L_77 - .L_76)
.L_76:
        /*0094*/ 	.word	0x00000008
.L_77:


//--------------------- .nv.callgraph             --------------------------
	.section	.nv.callgraph,"",@"SHT_CUDA_CALLGRAPH"
	.align	4
	.sectionentsize	8
	.align		4
        /*0000*/ 	.word	0x00000000
	.align		4
        /*0004*/ 	.word	0xffffffff
	.align		4
        /*0008*/ 	.word	0x00000000
	.align		4
        /*000c*/ 	.word	0xfffffffe
	.align		4
        /*0010*/ 	.word	0x00000000
	.align		4
        /*0014*/ 	.word	0xfffffffd
	.align		4
        /*0018*/ 	.word	0x00000000
	.align		4
        /*001c*/ 	.word	0xfffffffc


//--------------------- .text._Z19mat_times_share_regPfS_S_iii --------------------------
	.section	.text._Z19mat_times_share_regPfS_S_iii,"ax",@progbits
	.align	128
        .global         _Z19mat_times_share_regPfS_S_iii
        .type           _Z19mat_times_share_regPfS_S_iii,@function
        .size           _Z19mat_times_share_regPfS_S_iii,(.L_x_12 - _Z19mat_times_share_regPfS_S_iii)
        .other          _Z19mat_times_share_regPfS_S_iii,@"STO_CUDA_ENTRY STV_DEFAULT"
_Z19mat_times_share_regPfS_S_iii:
.text._Z19mat_times_share_regPfS_S_iii:
[----:B------:R-:W-:Y:S01]  /*0000*/  LDC R1, c[0x0][0x37c] ;  /* 0x0000df00ff017b82 */ /* 0x000fe20000000800 */
[----:B------:R-:W0:Y:S07]  /*0010*/  S2R R0, SR_TID.Y ;  /* 0x0000000000007919 */ /* 0x000e2e0000002200 */
[----:B------:R-:W1:Y:S01]  /*0020*/  S2UR UR5, SR_CTAID.Y ;  /* 0x00000000000579c3 */ /* 0x000e620000002600 */
[----:B------:R-:W2:Y:S01]  /*0030*/  LDCU UR4, c[0x0][0x3a0] ;  /* 0x00007400ff0477ac */ /* 0x000ea20008000800 */
[----:B------:R-:W-:Y:S01]  /*0040*/  HFMA2 R13, -RZ, RZ, 0, 0 ;  /* 0x00000000ff0d7431 */ /* 0x000fe200000001ff */
[----:B------:R-:W3:Y:S01]  /*0050*/  S2R R2, SR_TID.X ;  /* 0x0000000000027919 */ /* 0x000ee20000002100 */
[----:B------:R-:W-:-:S02]  /*0060*/  CS2R R34, SRZ ;  /* 0x0000000000227805 */ /* 0x000fc4000001ff00 */
[----:B------:R-:W-:Y:S02]  /*0070*/  CS2R R32, SRZ ;  /* 0x0000000000207805 */ /* 0x000fe4000001ff00 */
[----:B------:R-:W-:Y:S02]  /*0080*/  CS2R R30, SRZ ;  /* 0x00000000001e7805 */ /* 0x000fe4000001ff00 */
[----:B------:R-:W-:Y:S01]  /*0090*/  CS2R R28, SRZ ;  /* 0x00000000001c7805 */ /* 0x000fe2000001ff00 */
[----:B------:R-:W1:Y:S01]  /*00a0*/  LDC R37, c[0x0][0x364] ;  /* 0x0000d900ff257b82 */ /* 0x000e620000000800 */
[----:B------:R-:W-:Y:S02]  /*00b0*/  CS2R R26, SRZ ;  /* 0x00000000001a7805 */ /* 0x000fe4000001ff00 */
[----:B------:R-:W-:Y:S02]  /*00c0*/  CS2R R4, SRZ ;  /* 0x0000000000047805 */ /* 0x000fe4000001ff00 */
[----:B------:R-:W-:-:S02]  /*00d0*/  CS2R R6, SRZ ;  /* 0x0000000000067805 */ /* 0x000fc4000001ff00 */
[----:B------:R-:W-:Y:S01]  /*00e0*/  MOV R8, RZ ;  /* 0x000000ff00087202 */ /* 0x000fe20000000f00 */
[----:B------:R-:W4:Y:S01]  /*00f0*/  LDCU.64 UR8, c[0x0][0x358] ;  /* 0x00006b00ff0877ac */ /* 0x000f220008000a00 */
[----:B------:R-:W3:Y:S01]  /*0100*/  S2UR UR6, SR_CTAID.X ;  /* 0x00000000000679c3 */ /* 0x000ee20000002500 */
[----:B--2---:R-:W-:-:S07]  /*0110*/  UISETP.GE.AND UP0, UPT, UR4, 0x1, UPT ;  /* 0x000000010400788c */ /* 0x004fce000bf06270 */
[----:B------:R-:W3:Y:S01]  /*0120*/  LDC R3, c[0x0][0x360] ;  /* 0x0000d800ff037b82 */ /* 0x000ee20000000800 */
[----:B-1----:R-:W-:-:S05]  /*0130*/  IMAD R37, R37, UR5, RZ ;  /* 0x0000000525257c24 */ /* 0x002fca000f8e02ff */
[----:B0-----:R-:W-:Y:S01]  /*0140*/  LEA R37, R37, R0, 0x4 ;  /* 0x0000000025257211 */ /* 0x001fe200078e20ff */
[----:B---3--:R-:W-:Y:S01]  /*0150*/  IMAD R36, R3, UR6, R2 ;  /* 0x0000000603247c24 */ /* 0x008fe2000f8e0202 */
[----:B----4-:R-:W-:Y:S06]  /*0160*/  BRA.U !UP0, `(.L_x_0) ;  /* 0x0000000d084c7547 */ /* 0x010fec000b800000 */
[----:B------:R-:W-:Y:S01]  /*0170*/  UIADD3 UR4, UPT, UPT, UR4, 0x3f, URZ ;  /* 0x0000003f04047890 */ /* 0x000fe2000fffe0ff */
[----:B------:R-:W-:Y:S02]  /*0180*/  MOV R9, RZ ;  /* 0x000000ff00097202 */ /* 0x000fe40000000f00 */
[----:B------:R-:W-:Y:S01]  /*0190*/  MOV R35, RZ ;  /* 0x000000ff00237202 */ /* 0x000fe20000000f00 */
[----:B------:R-:W-:-:S12]  /*01a0*/  USHF.R.U32.HI UR4, URZ, 0x6, UR4 ;  /* 0x00000006ff047899 */ /* 0x000fd80008011604 */
.L_x_2:
[----:B------:R-:W0:Y:S01]  /*01b0*/  LDC R19, c[0x0][0x3a0] ;  /* 0x0000e800ff137b82 */ /* 0x000e220000000800 */
[C---:B------:R-:W-:Y:S02]  /*01c0*/  LEA R22, R9.reuse, R2, 0x6 ;  /* 0x0000000209167211 */ /* 0x040fe400078e30ff */
[----:B------:R-:W-:-:S05]  /*01d0*/  LEA R20, R9, R0, 0x6 ;  /* 0x0000000009147211 */ /* 0x000fca00078e30ff */
[----:B------:R-:W1:Y:S08]  /*01e0*/  LDC.64 R14, c[0x0][0x380] ;  /* 0x0000e000ff0e7b82 */ /* 0x000e700000000a00 */
[----:B------:R-:W2:Y:S01]  /*01f0*/  LDC R21, c[0x0][0x39c] ;  /* 0x0000e700ff157b82 */ /* 0x000ea20000000800 */
[----:B0-----:R-:W-:-:S07]  /*0200*/  IMAD R22, R37, R19, R22 ;  /* 0x0000001325167224 */ /* 0x001fce00078e0216 */
[----:B------:R-:W0:Y:S01]  /*0210*/  LDC.64 R10, c[0x0][0x388] ;  /* 0x0000e200ff0a7b82 */ /* 0x000e220000000a00 */
[----:B-1----:R-:W-:-:S05]  /*0220*/  IMAD.WIDE.U32 R16, R22, 0x4, R14 ;  /* 0x0000000416107825 */ /* 0x002fca00078e000e */
[----:B------:R0:W3:Y:S02]  /*0230*/  LDG.E R23, desc[UR8][R16.64] ;  /* 0x0000000810177981 */ /* 0x0000e4000c1e1900 */
[----:B------:R-:W1:Y:S01]  /*0240*/  S2UR UR6, SR_CgaCtaId ;  /* 0x00000000000679c3 */ /* 0x000e620000008800 */
[----:B--2---:R-:W-:-:S04]  /*0250*/  IMAD R20, R20, R21, R36 ;  /* 0x0000001514147224 */ /* 0x004fc800078e0224 */
[----:B0-----:R-:W-:Y:S01]  /*0260*/  IMAD.WIDE.U32 R16, R20, 0x4, R10 ;  /* 0x0000000414107825 */ /* 0x001fe200078e000a */
[----:B------:R-:W-:-:S04]  /*0270*/  UMOV UR5, 0x400 ;  /* 0x0000040000057882 */ /* 0x000fc80000000000 */
[----:B------:R0:W2:Y:S01]  /*0280*/  LDG.E R25, desc[UR8][R16.64] ;  /* 0x0000000810197981 */ /* 0x0000a2000c1e1900 */
[----:B-1----:R-:W-:Y:S01]  /*0290*/  ULEA UR7, UR6, UR5, 0x18 ;  /* 0x0000000506077291 */ /* 0x002fe2000f8ec0ff */
[----:B0-----:R-:W-:Y:S01]  /*02a0*/  LEA R17, R19, R22, 0x2 ;  /* 0x0000001613117211 */ /* 0x001fe200078e10ff */
[----:B------:R-:W-:-:S04]  /*02b0*/  UIADD3 UR5, UPT, UPT, UR5, 0x4000, URZ ;  /* 0x0000400005057890 */ /* 0x000fc8000fffe0ff */
[----:B------:R-:W-:Y:S01]  /*02c0*/  LEA R3, R2, UR7, 0x2 ;  /* 0x0000000702037c11 */ /* 0x000fe2000f8e10ff */
[----:B------:R-:W-:Y:S01]  /*02d0*/  IMAD.WIDE.U32 R16, R17, 0x4, R14 ;  /* 0x0000000411107825 */ /* 0x000fe200078e000e */
[----:B------:R-:W-:Y:S02]  /*02e0*/  ULEA UR5, UR6, UR5, 0x18 ;  /* 0x0000000506057291 */ /* 0x000fe4000f8ec0ff */
[----:B------:R-:W-:Y:S02]  /*02f0*/  LEA R18, R0, R3, 0x8 ;  /* 0x0000000300127211 */ /* 0x000fe400078e40ff */
[----:B------:R0:W4:Y:S02]  /*0300*/  LDG.E R24, desc[UR8][R16.64] ;  /* 0x0000000810187981 */ /* 0x000124000c1e1900 */
[----:B------:R-:W-:-:S04]  /*0310*/  LEA R3, R2, UR5, 0x2 ;  /* 0x0000000502037c11 */ /* 0x000fc8000f8e10ff */
[----:B------:R-:W-:Y:S02]  /*0320*/  LEA R12, R0, R3, 0x8 ;  /* 0x00000003000c7211 */ /* 0x000fe400078e40ff */
[----:B0-----:R-:W-:-:S05]  /*0330*/  LEA R17, R21, R20, 0x2 ;  /* 0x0000001415117211 */ /* 0x001fca00078e10ff */
[----:B------:R-:W-:Y:S01]  /*0340*/  IMAD.WIDE.U32 R16, R17, 0x4, R10 ;  /* 0x0000000411107825 */ /* 0x000fe200078e000a */
[----:B---3--:R0:W-:Y:S04]  /*0350*/  STS [R18], R23 ;  /* 0x0000001712007388 */ /* 0x0081e80000000800 */
[----:B0-----:R-:W3:Y:S04]  /*0360*/  LDG.E R23, desc[UR8][R16.64] ;  /* 0x0000000810177981 */ /* 0x001ee8000c1e1900 */
[----:B--2---:R-:W-:Y:S04]  /*0370*/  STS [R12], R25 ;  /* 0x000000190c007388 */ /* 0x004fe80000000800 */
[----:B----4-:R-:W-:Y:S04]  /*0380*/  STS [R18+0x400], R24 ;  /* 0x0004001812007388 */ /* 0x010fe80000000800 */
[----:B---3--:R0:W-:Y:S02]  /*0390*/  STS [R12+0x400], R23 ;  /* 0x000400170c007388 */ /* 0x0081e40000000800 */
[----:B0-----:R-:W-:-:S05]  /*03a0*/  LEA R23, R19, R22, 0x3 ;  /* 0x0000001613177211 */ /* 0x001fca00078e18ff */
[----:B------:R-:W-:-:S05]  /*03b0*/  IMAD.WIDE.U32 R16, R23, 0x4, R14 ;  /* 0x0000000417107825 */ /* 0x000fca00078e000e */
[----:B------:R0:W2:Y:S01]  /*03c0*/  LDG.E R24, desc[UR8][R16.64] ;  /* 0x0000000810187981 */ /* 0x0000a2000c1e1900 */
[----:B------:R-:W-:Y:S02]  /*03d0*/  LEA R25, R19, R23, 0x2 ;  /* 0x0000001713197211 */ /* 0x000fe400078e10ff */
[----:B------:R-:W-:-:S03]  /*03e0*/  LEA R23, R21, R20, 0x3 ;  /* 0x0000001415177211 */ /* 0x000fc600078e18ff */
[----:B0-----:R-:W-:-:S05]  /*03f0*/  IMAD.WIDE.U32 R16, R25, 0x4, R14 ;  /* 0x0000000419107825 */ /* 0x001fca00078e000e */
[----:B------:R0:W3:Y:S02]  /*0400*/  LDG.E R25, desc[UR8][R16.64] ;  /* 0x0000000810197981 */ /* 0x0000e4000c1e1900 */
[----:B0-----:R-:W-:Y:S02]  /*0410*/  IMAD.WIDE.U32 R16, R23, 0x4, R10 ;  /* 0x0000000417107825 */ /* 0x001fe400078e000a */
[----:B--2---:R0:W-:Y:S04]  /*0420*/  STS [R18+0x800], R24 ;  /* 0x0008001812007388 */ /* 0x0041e80000000800 */
[----:B0-----:R0:W2:Y:S01]  /*0430*/  LDG.E R24, desc[UR8][R16.64] ;  /* 0x0000000810187981 */ /* 0x0010a2000c1e1900 */
[----:B------:R-:W-:-:S05]  /*0440*/  LEA R23, R21, R23, 0x2 ;  /* 0x0000001715177211 */ /* 0x000fca00078e10ff */
[----:B0-----:R-:W-:-:S05]  /*0450*/  IMAD.WIDE.U32 R16, R23, 0x4, R10 ;  /* 0x0000000417107825 */ /* 0x001fca00078e000a */
[----:B------:R0:W4:Y:S04]  /*0460*/  LDG.E R23, desc[UR8][R16.64] ;  /* 0x0000000810177981 */ /* 0x000128000c1e1900 */
[----:B--2---:R1:W-:Y:S02]  /*0470*/  STS [R12+0x800], R24 ;  /* 0x000800180c007388 */ /* 0x0043e40000000800 */
[----:B-1----:R-:W-:Y:S02]  /*0480*/  LEA R24, R19, R22, 0x4 ;  /* 0x0000001613187211 */ /* 0x002fe400078e20ff */
[----:B---3--:R1:W-:Y:S03]  /*0490*/  STS [R18+0xc00], R25 ;  /* 0x000c001912007388 */ /* 0x0083e60000000800 */
[----:B0-----:R-:W-:-:S05]  /*04a0*/  IMAD.WIDE.U32 R16, R24, 0x4, R14 ;  /* 0x0000000418107825 */ /* 0x001fca00078e000e */
[----:B-1----:R0:W2:Y:S04]  /*04b0*/  LDG.E R25, desc[UR8][R16.64] ;  /* 0x0000000810197981 */ /* 0x0020a8000c1e1900 */
[----:B----4-:R1:W-:Y:S02]  /*04c0*/  STS [R12+0xc00], R23 ;  /* 0x000c00170c007388 */ /* 0x0103e40000000800 */
[----:B-1----:R-:W-:-:S05]  /*04d0*/  LEA R23, R21, R20, 0x4 ;  /* 0x0000001415177211 */ /* 0x002fca00078e20ff */
[----:B0-----:R-:W-:Y:S01]  /*04e0*/  IMAD.WIDE.U32 R16, R23, 0x4, R10 ;  /* 0x0000000417107825 */ /* 0x001fe200078e000a */
[----:B--2---:R0:W-:Y:S04]  /*04f0*/  STS [R18+0x1000], R25 ;  /* 0x0010001912007388 */ /* 0x0041e80000000800 */
[----:B0-----:R-:W2:Y:S04]  /*0500*/  LDG.E R25, desc[UR8][R16.64] ;  /* 0x0000000810197981 */ /* 0x001ea8000c1e1900 */
[----:B--2---:R0:W-:Y:S02]  /*0510*/  STS [R12+0x1000], R25 ;  /* 0x001000190c007388 */ /* 0x0041e40000000800 */
[----:B0-----:R-:W-:-:S05]  /*0520*/  LEA R25, R19, R24, 0x2 ;  /* 0x0000001813197211 */ /* 0x001fca00078e10ff */
[----:B------:R-:W-:-:S05]  /*0530*/  IMAD.WIDE.U32 R16, R25, 0x4, R14 ;  /* 0x0000000419107825 */ /* 0x000fca00078e000e */
[----:B------:R0:W2:Y:S02]  /*0540*/  LDG.E R25, desc[UR8][R16.64] ;  /* 0x0000000810197981 */ /* 0x0000a4000c1e1900 */
[----:B0-----:R-:W-:-:S05]  /*0550*/  LEA R17, R21, R23, 0x2 ;  /* 0x0000001715117211 */ /* 0x001fca00078e10ff */
[----:B------:R-:W-:Y:S01]  /*0560*/  IMAD.WIDE.U32 R16, R17, 0x4, R10 ;  /* 0x0000000411107825 */ /* 0x000fe200078e000a */
[----:B--2---:R0:W-:Y:S04]  /*0570*/  STS [R18+0x1400], R25 ;  /* 0x0014001912007388 */ /* 0x0041e80000000800 */
[----:B0-----:R0:W2:Y:S01]  /*0580*/  LDG.E R25, desc[UR8][R16.64] ;  /* 0x0000000810197981 */ /* 0x0010a2000c1e1900 */
[----:B------:R-:W-:-:S05]  /*0590*/  LEA R24, R19, R24, 0x3 ;  /* 0x0000001813187211 */ /* 0x000fca00078e18ff */
[----:B0-----:R-:W-:Y:S01]  /*05a0*/  IMAD.WIDE.U32 R16, R24, 0x4, R14 ;  /* 0x0000000418107825 */ /* 0x001fe200078e000e */
[----:B--2---:R0:W-:Y:S04]  /*05b0*/  STS [R12+0x1400], R25 ;  /* 0x001400190c007388 */ /* 0x0041e80000000800 */
[----:B0-----:R0:W2:Y:S01]  /*05c0*/  LDG.E R25, desc[UR8][R16.64] ;  /* 0x0000000810197981 */ /* 0x0010a2000c1e1900 */
[----:B------:R-:W-:Y:S02]  /*05d0*/  LEA R23, R21, R23, 0x3 ;  /* 0x0000001715177211 */ /* 0x000fe400078e18ff */
[----:B------:R-:W-:-:S03]  /*05e0*/  LEA R24, R19, R24, 0x2 ;  /* 0x0000001813187211 */ /* 0x000fc600078e10ff */
[----:B0-----:R-:W-:Y:S01]  /*05f0*/  IMAD.WIDE.U32 R16, R23, 0x4, R10 ;  /* 0x0000000417107825 */ /* 0x001fe200078e000a */
[----:B------:R-:W-:Y:S01]  /*0600*/  LEA R23, R21, R23, 0x2 ;  /* 0x0000001715177211 */ /* 0x000fe200078e10ff */
[----:B--2---:R0:W-:Y:S04]  /*0610*/  STS [R18+0x1800], R25 ;  /* 0x0018001912007388 */ /* 0x0041e80000000800 */
[----:B0-----:R0:W2:Y:S02]  /*0620*/  LDG.E R25, desc[UR8][R16.64] ;  /* 0x0000000810197981 */ /* 0x0010a4000c1e1900 */
[----:B0-----:R-:W-:-:S05]  /*0630*/  IMAD.WIDE.U32 R16, R24, 0x4, R14 ;  /* 0x0000000418107825 */ /* 0x001fca00078e000e */
[----:B------:R0:W3:Y:S02]  /*0640*/  LDG.E R24, desc[UR8][R16.64] ;  /* 0x0000000810187981 */ /* 0x0000e4000c1e1900 */
[----:B0-----:R-:W-:-:S05]  /*0650*/  IMAD.WIDE.U32 R16, R23, 0x4, R10 ;  /* 0x0000000417107825 */ /* 0x001fca00078e000a */
[----:B------:R0:W4:Y:S01]  /*0660*/  LDG.E R23, desc[UR8][R16.64] ;  /* 0x0000000810177981 */ /* 0x000122000c1e1900 */
[----:B------:R-:W-:Y:S02]  /*0670*/  LEA R22, R19, R22, 0x5 ;  /* 0x0000001613167211 */ /* 0x000fe400078e28ff */
[----:B------:R-:W-:-:S03]  /*0680*/  LEA R20, R21, R20, 0x5 ;  /* 0x0000001415147211 */ /* 0x000fc600078e28ff */
[----:B0-----:R-:W-:Y:S01]  /*0690*/  IMAD.WIDE.U32 R16, R22, 0x4, R14 ;  /* 0x0000000416107825 */ /* 0x001fe200078e000e */
[----:B--2---:R-:W-:Y:S04]  /*06a0*/  STS [R12+0x1800], R25 ;  /* 0x001800190c007388 */ /* 0x004fe80000000800 */
[----:B---3--:R-:W-:Y:S04]  /*06b0*/  STS [R18+0x1c00], R24 ;  /* 0x001c001812007388 */ /* 0x008fe80000000800 */
[----:B----4-:R0:W-:Y:S04]  /*06c0*/  STS [R12+0x1c00], R23 ;  /* 0x001c00170c007388 */ /* 0x0101e80000000800 */
[----:B0-----:R0:W2:Y:S02]  /*06d0*/  LDG.E R23, desc[UR8][R16.64] ;  /* 0x0000000810177981 */ /* 0x0010a4000c1e1900 */
[----:B0-----:R-:W-:-:S05]  /*06e0*/  IMAD.WIDE.U32 R16, R20, 0x4, R10 ;  /* 0x0000000414107825 */ /* 0x001fca00078e000a */
[----:B------:R0:W3:Y:S01]  /*06f0*/  LDG.E R25, desc[UR8][R16.64] ;  /* 0x0000000810197981 */ /* 0x0000e2000c1e1900 */
[----:B------:R-:W-:-:S05]  /*0700*/  LEA R24, R19, R22, 0x2 ;  /* 0x0000001613187211 */ /* 0x000fca00078e10ff */
[----:B0-----:R-:W-:-:S05]  /*0710*/  IMAD.WIDE.U32 R16, R24, 0x4, R14 ;  /* 0x0000000418107825 */ /* 0x001fca00078e000e */
[----:B------:R0:W4:Y:S04]  /*0720*/  LDG.E R24, desc[UR8][R16.64] ;  /* 0x0000000810187981 */ /* 0x000128000c1e1900 */
[----:B--2---:R1:W-:Y:S02]  /*0730*/  STS [R18+0x2000], R23 ;  /* 0x0020001712007388 */ /* 0x0043e40000000800 */
[----:B-1----:R-:W-:-:S05]  /*0740*/  LEA R23, R21, R20, 0x2 ;  /* 0x0000001415177211 */ /* 0x002fca00078e10ff */
[----:B0-----:R-:W-:Y:S01]  /*0750*/  IMAD.WIDE.U32 R16, R23, 0x4, R10 ;  /* 0x0000000417107825 */ /* 0x001fe200078e000a */
[----:B---3--:R0:W-:Y:S04]  /*0760*/  STS [R12+0x2000], R25 ;  /* 0x002000190c007388 */ /* 0x0081e80000000800 */
[----:B0-----:R0:W2:Y:S01]  /*0770*/  LDG.E R25, desc[UR8][R16.64] ;  /* 0x0000000810197981 */ /* 0x0010a2000c1e1900 */
[----:B------:R-:W-:-:S03]  /*0780*/  LEA R23, R19, R22, 0x3 ;  /* 0x0000001613177211 */ /* 0x000fc600078e18ff */
[----:B----4-:R-:W-:Y:S02]  /*0790*/  STS [R18+0x2400], R24 ;  /* 0x0024001812007388 */ /* 0x010fe40000000800 */
[--C-:B0-----:R-:W-:Y:S01]  /*07a0*/  IMAD.WIDE.U32 R16, R23, 0x4, R14.reuse ;  /* 0x0000000417107825 */ /* 0x101fe200078e000e */
[----:B------:R-:W-:Y:S01]  /*07b0*/  LEA R23, R19, R23, 0x2 ;  /* 0x0000001713177211 */ /* 0x000fe200078e10ff */
[----:B--2---:R0:W-:Y:S04]  /*07c0*/  STS [R12+0x2400], R25 ;  /* 0x002400190c007388 */ /* 0x0041e80000000800 */
[----:B0-----:R0:W2:Y:S01]  /*07d0*/  LDG.E R25, desc[UR8][R16.64] ;  /* 0x0000000810197981 */ /* 0x0010a2000c1e1900 */
[----:B------:R-:W-:Y:S01]  /*07e0*/  LEA R24, R21, R20, 0x3 ;  /* 0x0000001415187211 */ /* 0x000fe200078e18ff */
[----:B0-----:R-:W-:-:S05]  /*07f0*/  IMAD.WIDE.U32 R16, R23, 0x4, R14 ;  /* 0x0000000417107825 */ /* 0x001fca00078e000e */
[----:B------:R0:W3:Y:S02]  /*0800*/  LDG.E R23, desc[UR8][R16.64] ;  /* 0x0000000810177981 */ /* 0x0000e4000c1e1900 */
[----:B0-----:R-:W-:Y:S02]  /*0810*/  IMAD.WIDE.U32 R16, R24, 0x4, R10 ;  /* 0x0000000418107825 */ /* 0x001fe400078e000a */
[----:B--2---:R0:W-:Y:S04]  /*0820*/  STS [R18+0x2800], R25 ;  /* 0x0028001912007388 */ /* 0x0041e80000000800 */
[----:B0-----:R0:W2:Y:S01]  /*0830*/  LDG.E R25, desc[UR8][R16.64] ;  /* 0x0000000810197981 */ /* 0x0010a2000c1e1900 */
[----:B------:R-:W-:Y:S02]  /*0840*/  LEA R24, R21, R24, 0x2 ;  /* 0x0000001815187211 */ /* 0x000fe400078e10ff */
[----:B------:R-:W-:-:S03]  /*0850*/  LEA R22, R19, R22, 0x4 ;  /* 0x0000001613167211 */ /* 0x000fc600078e20ff */
[----:B0-----:R-:W-:-:S05]  /*0860*/  IMAD.WIDE.U32 R16, R24, 0x4, R10 ;  /* 0x0000000418107825 */ /* 0x001fca00078e000a */
[----:B------:R0:W4:Y:S01]  /*0870*/  LDG.E R24, desc[UR8][R16.64] ;  /* 0x0000000810187981 */ /* 0x000122000c1e1900 */
[----:B------:R-:W-:Y:S01]  /*0880*/  LEA R20, R21, R20, 0x4 ;  /* 0x0000001415147211 */ /* 0x000fe200078e20ff */
[----:B0-----:R-:W-:Y:S02]  /*0890*/  IMAD.WIDE.U32 R16, R22, 0x4, R14 ;  /* 0x0000000416107825 */ /* 0x001fe400078e000e */
[----:B--2---:R-:W-:Y:S04]  /*08a0*/  STS [R12+0x2800], R25 ;  /* 0x002800190c007388 */ /* 0x004fe80000000800 */
[----:B---3--:R0:W-:Y:S04]  /*08b0*/  STS [R18+0x2c00], R23 ;  /* 0x002c001712007388 */ /* 0x0081e80000000800 */
[----:B0-----:R0:W2:Y:S02]  /*08c0*/  LDG.E R23, desc[UR8][R16.64] ;  /* 0x0000000810177981 */ /* 0x0010a4000c1e1900 */
[----:B0-----:R-:W-:-:S05]  /*08d0*/  IMAD.WIDE.U32 R16, R20, 0x4, R10 ;  /* 0x0000000414107825 */ /* 0x001fca00078e000a */
[----:B------:R0:W3:Y:S04]  /*08e0*/  LDG.E R25, desc[UR8][R16.64] ;  /* 0x0000000810197981 */ /* 0x0000e8000c1e1900 */
[----:B----4-:R1:W-:Y:S02]  /*08f0*/  STS [R12+0x2c00], R24 ;  /* 0x002c00180c007388 */ /* 0x0103e40000000800 */
[CC--:B-1----:R-:W-:Y:S02]  /*0900*/  LEA R24, R21.reuse, R20.reuse, 0x2 ;  /* 0x0000001415187211 */ /* 0x0c2fe400078e10ff */
[----:B------:R-:W-:Y:S01]  /*0910*/  LEA R20, R21, R20, 0x3 ;  /* 0x0000001415147211 */ /* 0x000fe200078e18ff */
[----:B--2---:R1:W-:Y:S02]  /*0920*/  STS [R18+0x3000], R23 ;  /* 0x0030001712007388 */ /* 0x0043e40000000800 */
[----:B-1----:R-:W-:-:S05]  /*0930*/  LEA R23, R19, R22, 0x2 ;  /* 0x0000001613177211 */ /* 0x002fca00078e10ff */
[----:B0-----:R-:W-:Y:S01]  /*0940*/  IMAD.WIDE.U32 R16, R23, 0x4, R14 ;  /* 0x0000000417107825 */ /* 0x001fe200078e000e */
[C---:B------:R-:W-:Y:S01]  /*0950*/  LEA R22, R19.reuse, R22, 0x3 ;  /* 0x0000001613167211 */ /* 0x040fe200078e18ff */
[----:B---3--:R0:W-:Y:S04]  /*0960*/  STS [R12+0x3000], R25 ;  /* 0x003000190c007388 */ /* 0x0081e80000000800 */
[----:B------:R1:W2:Y:S01]  /*0970*/  LDG.E R23, desc[UR8][R16.64] ;  /* 0x0000000810177981 */ /* 0x0002a2000c1e1900 */
[----:B0-----:R-:W-:Y:S01]  /*0980*/  LEA R25, R19, R22, 0x2 ;  /* 0x0000001613197211 */ /* 0x001fe200078e10ff */
[----:B-1----:R-:W-:Y:S01]  /*0990*/  IMAD.WIDE.U32 R16, R24, 0x4, R10 ;  /* 0x0000000418107825 */ /* 0x002fe200078e000a */
[----:B------:R-:W-:-:S03]  /*09a0*/  LEA R19, R21, R20, 0x2 ;  /* 0x0000001415137211 */ /* 0x000fc600078e10ff */
[--C-:B------:R-:W-:Y:S01]  /*09b0*/  IMAD.WIDE.U32 R20, R20, 0x4, R10.reuse ;  /* 0x0000000414147825 */ /* 0x100fe200078e000a */
[----:B------:R0:W3:Y:S03]  /*09c0*/  LDG.E R24, desc[UR8][R16.64] ;  /* 0x0000000810187981 */ /* 0x0000e6000c1e1900 */
[----:B------:R-:W-:Y:S02]  /*09d0*/  IMAD.WIDE.U32 R10, R19, 0x4, R10 ;  /* 0x00000004130a7825 */ /* 0x000fe400078e000a */
[----:B------:R-:W4:Y:S04]  /*09e0*/  LDG.E R21, desc[UR8][R20.64] ;  /* 0x0000000814157981 */ /* 0x000f28000c1e1900 */
[----:B------:R-:W5:Y:S01]  /*09f0*/  LDG.E R11, desc[UR8][R10.64] ;  /* 0x000000080a0b7981 */ /* 0x000f62000c1e1900 */
[----:B0-----:R-:W-:-:S04]  /*0a00*/  IMAD.WIDE.U32 R16, R22, 0x4, R14 ;  /* 0x0000000416107825 */ /* 0x001fc800078e000e */
[----:B------:R-:W-:Y:S01]  /*0a10*/  IMAD.WIDE.U32 R14, R25, 0x4, R14 ;  /* 0x00000004190e7825 */ /* 0x000fe200078e000e */
[----:B------:R0:W4:Y:S05]  /*0a20*/  LDG.E R19, desc[UR8][R16.64] ;  /* 0x0000000810137981 */ /* 0x00012a000c1e1900 */
[----:B------:R-:W5:Y:S01]  /*0a30*/  LDG.E R15, desc[UR8][R14.64] ;  /* 0x000000080e0f7981 */ /* 0x000f62000c1e1900 */
[----:B------:R-:W-:Y:S02]  /*0a40*/  IADD3 R9, PT, PT, R9, 0x1, RZ ;  /* 0x0000000109097810 */ /* 0x000fe40007ffe0ff */
[----:B0-----:R-:W-:Y:S02]  /*0a50*/  LEA R16, R0, UR7, 0x8 ;  /* 0x0000000700107c11 */ /* 0x001fe4000f8e40ff */
[----:B------:R-:W-:-:S02]  /*0a60*/  ISETP.NE.AND P0, PT, R9, UR4, PT ;  /* 0x0000000409007c0c */ /* 0x000fc4000bf05270 */
[----:B------:R-:W-:Y:S02]  /*0a70*/  IADD3 R10, PT, PT, R16, 0x2000, RZ ;  /* 0x00002000100a7810 */ /* 0x000fe40007ffe0ff */
[----:B------:R-:W-:Y:S01]  /*0a80*/  IADD3 R3, PT, PT, R3, 0x100, RZ ;  /* 0x0000010003037810 */ /* 0x000fe20007ffe0ff */
[----:B------:R-:W-:Y:S01]  /*0a90*/  UMOV UR5, 0x2000 ;  /* 0x0000200000057882 */ /* 0x000fe20000000000 */
[----:B--2---:R0:W-:Y:S04]  /*0aa0*/  STS [R18+0x3400], R23 ;  /* 0x0034001712007388 */ /* 0x0041e80000000800 */
[----:B---3--:R0:W-:Y:S04]  /*0ab0*/  STS [R12+0x3400], R24 ;  /* 0x003400180c007388 */ /* 0x0081e80000000800 */
[----:B----4-:R0:W-:Y:S04]  /*0ac0*/  STS [R18+0x3800], R19 ;  /* 0x0038001312007388 */ /* 0x0101e80000000800 */
[----:B------:R0:W-:Y:S04]  /*0ad0*/  STS [R12+0x3800], R21 ;  /* 0x003800150c007388 */ /* 0x0001e80000000800 */
[----:B-----5:R0:W-:Y:S04]  /*0ae0*/  STS [R18+0x3c00], R15 ;  /* 0x003c000f12007388 */ /* 0x0201e80000000800 */
[----:B------:R0:W-:Y:S01]  /*0af0*/  STS [R12+0x3c00], R11 ;  /* 0x003c000b0c007388 */ /* 0x0001e20000000800 */
[----:B------:R-:W-:Y:S06]  /*0b00*/  BAR.SYNC.DEFER_BLOCKING 0x0 ;  /* 0x0000000000007b1d */ /* 0x000fec0000010000 */
.L_x_1:
[----:B0-----:R-:W-:Y:S01]  /*0b10*/  LDS R12, [R3+-0x100] ;  /* 0xffff0000030c7984 */ /* 0x001fe20000000800 */
[----:B------:R-:W-:-:S03]  /*0b20*/  UIADD3 UR5, UPT, UPT, UR5, 0x8, URZ ;  /* 0x0000000805057890 */ /* 0x000fc6000fffe0ff */
[----:B------:R-:W0:Y:S01]  /*0b30*/  LDS.64 R14, [R10+-0x1c00] ;  /* 0xffe400000a0e7984 */ /* 0x000e220000000a00 */
[----:B------:R-:W-:-:S03]  /*0b40*/  UISETP.NE.AND UP0, UPT, UR5, 0x2100, UPT ;  /* 0x000021000500788c */ /* 0x000fc6000bf05270 */
[----:B------:R-:W1:Y:S04]  /*0b50*/  LDS.64 R18, [R10+-0x1400] ;  /* 0xffec00000a127984 */ /* 0x000e680000000a00 */
[----:B------:R-:W2:Y:S04]  /*0b60*/  LDS.64 R16, [R10+-0x1800] ;  /* 0xffe800000a107984 */ /* 0x000ea80000000a00 */
[----:B------:R-:W3:Y:S04]  /*0b70*/  LDS.64 R20, [R10+-0x2000] ;  /* 0xffe000000a147984 */ /* 0x000ee80000000a00 */
[----:B------:R4:W5:Y:S04]  /*0b80*/  LDS R11, [R3] ;  /* 0x00000000030b7984 */ /* 0x0009680000000800 */
[----:B------:R-:W5:Y:S04]  /*0b90*/  LDS.64 R22, [R10+-0xc00] ;  /* 0xfff400000a167984 */ /* 0x000f680000000a00 */
[----:B------:R-:W5:Y:S01]  /*0ba0*/  LDS.64 R24, [R10+-0x800] ;  /* 0xfff800000a187984 */ /* 0x000f620000000a00 */
[----:B----4-:R-:W-:Y:S01]  /*0bb0*/  IADD3 R3, PT, PT, R3, 0x200, RZ ;  /* 0x0000020003037810 */ /* 0x010fe20007ffe0ff */
[C---:B0-----:R-:W-:Y:S01]  /*0bc0*/  FFMA R14, R12.reuse, R14, R7 ;  /* 0x0000000e0c0e7223 */ /* 0x041fe20000000007 */
[C---:B-1----:R-:W-:Y:S01]  /*0bd0*/  FFMA R18, R12.reuse, R18, R5 ;  /* 0x000000120c127223 */ /* 0x042fe20000000005 */
[C---:B--2---:R-:W-:Y:S01]  /*0be0*/  FFMA R6, R12.reuse, R16, R6 ;  /* 0x000000100c067223 */ /* 0x044fe20000000006 */
[----:B---3--:R-:W-:Y:S01]  /*0bf0*/  FFMA R8, R12, R20, R8 ;  /* 0x000000140c087223 */ /* 0x008fe20000000008 */
[----:B-----5:R-:W-:-:S02]  /*0c00*/  FFMA R7, R11, R15, R14 ;  /* 0x0000000f0b077223 */ /* 0x020fc4000000000e */
[C---:B------:R-:W-:Y:S01]  /*0c10*/  FFMA R6, R11.reuse, R17, R6 ;  /* 0x000000110b067223 */ /* 0x040fe20000000006 */
[C---:B------:R-:W-:Y:S01]  /*0c20*/  FFMA R5, R11.reuse, R19, R18 ;  /* 0x000000130b057223 */ /* 0x040fe20000000012 */
[----:B------:R-:W-:Y:S01]  /*0c30*/  FFMA R8, R11, R21, R8 ;  /* 0x000000150b087223 */ /* 0x000fe20000000008 */
[----:B------:R-:W0:Y:S01]  /*0c40*/  LDS.64 R16, [R10+-0x400] ;  /* 0xfffc00000a107984 */ /* 0x000e220000000a00 */
[----:B------:R-:W-:-:S03]  /*0c50*/  FFMA R22, R12, R22, R13 ;  /* 0x000000160c167223 */ /* 0x000fc6000000000d */
[----:B------:R-:W1:Y:S01]  /*0c60*/  LDS.64 R18, [R10] ;  /* 0x000000000a127984 */ /* 0x000e620000000a00 */
[----:B------:R-:W-:Y:S01]  /*0c70*/  FFMA R24, R12, R24, R26 ;  /* 0x000000180c187223 */ /* 0x000fe2000000001a */
[C---:B------:R-:W-:Y:S02]  /*0c80*/  FFMA R13, R11.reuse, R23, R22 ;  /* 0x000000170b0d7223 */ /* 0x040fe40000000016 */
[----:B------:R-:W2:Y:S01]  /*0c90*/  LDS.64 R14, [R10+0x400] ;  /* 0x000400000a0e7984 */ /* 0x000ea20000000a00 */
[----:B------:R-:W-:-:S03]  /*0ca0*/  FFMA R26, R11, R25, R24 ;  /* 0x000000190b1a7223 */ /* 0x000fc60000000018 */
[----:B------:R-:W3:Y:S04]  /*0cb0*/  LDS.64 R20, [R10+-0x1000] ;  /* 0xfff000000a147984 */ /* 0x000ee80000000a00 */
[----:B------:R-:W4:Y:S04]  /*0cc0*/  LDS.64 R22, [R10+0xc00] ;  /* 0x000c00000a167984 */ /* 0x000f280000000a00 */
[----:B------:R-:W5:Y:S01]  /*0cd0*/  LDS.64 R24, [R10+0x1000] ;  /* 0x001000000a187984 */ /* 0x000f620000000a00 */
[C---:B0-----:R-:W-:Y:S01]  /*0ce0*/  FFMA R16, R12.reuse, R16, R27 ;  /* 0x000000100c107223 */ /* 0x041fe2000000001b */
[----:B-1----:R-:W-:-:S03]  /*0cf0*/  FFMA R18, R12, R18, R28 ;  /* 0x000000120c127223 */ /* 0x002fc6000000001c */
[C---:B------:R-:W-:Y:S02]  /*0d00*/  FFMA R27, R11.reuse, R17, R16 ;  /* 0x000000110b1b7223 */ /* 0x040fe40000000010 */
[----:B------:R-:W0:Y:S01]  /*0d10*/  LDS.64 R16, [R10+0x1800] ;  /* 0x001800000a107984 */ /* 0x000e220000000a00 */
[C---:B--2---:R-:W-:Y:S01]  /*0d20*/  FFMA R14, R12.reuse, R14, R29 ;  /* 0x0000000e0c0e7223 */ /* 0x044fe2000000001d */
[C---:B------:R-:W-:Y:S02]  /*0d30*/  FFMA R28, R11.reuse, R19, R18 ;  /* 0x000000130b1c7223 */ /* 0x040fe40000000012 */
[----:B------:R-:W1:Y:S01]  /*0d40*/  LDS.64 R18, [R10+0x1c00] ;  /* 0x001c00000a127984 */ /* 0x000e620000000a00 */
[C---:B---3--:R-:W-:Y:S01]  /*0d50*/  FFMA R4, R12.reuse, R20, R4 ;  /* 0x000000140c047223 */ /* 0x048fe20000000004 */
[C---:B------:R-:W-:Y:S02]  /*0d60*/  FFMA R29, R11.reuse, R15, R14 ;  /* 0x0000000f0b1d7223 */ /* 0x040fe4000000000e */
[----:B------:R-:W2:Y:S01]  /*0d70*/  LDS.64 R14, [R10+0x1400] ;  /* 0x001400000a0e7984 */ /* 0x000ea20000000a00 */
[----:B------:R-:W-:Y:S01]  /*0d80*/  FFMA R4, R11, R21, R4 ;  /* 0x000000150b047223 */ /* 0x000fe20000000004 */
[----:B----4-:R-:W-:-:S02]  /*0d90*/  FFMA R22, R12, R22, R31 ;  /* 0x000000160c167223 */ /* 0x010fc4000000001f */
[----:B------:R3:W4:Y:S01]  /*0da0*/  LDS.64 R20, [R10+0x800] ;  /* 0x000800000a147984 */ /* 0x0007220000000a00 */
[----:B-----5:R-:W-:Y:S01]  /*0db0*/  FFMA R24, R12, R24, R32 ;  /* 0x000000180c187223 */ /* 0x020fe20000000020 */
[----:B------:R-:W-:-:S03]  /*0dc0*/  FFMA R31, R11, R23, R22 ;  /* 0x000000170b1f7223 */ /* 0x000fc60000000016 */
[----:B------:R-:W-:Y:S01]  /*0dd0*/  FFMA R32, R11, R25, R24 ;  /* 0x000000190b207223 */ /* 0x000fe20000000018 */
[----:B---3--:R-:W-:Y:S01]  /*0de0*/  IADD3 R10, PT, PT, R10, 0x8, RZ ;  /* 0x000000080a0a7810 */ /* 0x008fe20007ffe0ff */
[C---:B0-----:R-:W-:Y:S01]  /*0df0*/  FFMA R16, R12.reuse, R16, R34 ;  /* 0x000000100c107223 */ /* 0x041fe20000000022 */
[----:B-1----:R-:W-:-:S03]  /*0e00*/  FFMA R18, R12, R18, R35 ;  /* 0x000000120c127223 */ /* 0x002fc60000000023 */
[C---:B------:R-:W-:Y:S01]  /*0e10*/  FFMA R34, R11.reuse, R17, R16 ;  /* 0x000000110b227223 */ /* 0x040fe20000000010 */
[C---:B--2---:R-:W-:Y:S01]  /*0e20*/  FFMA R14, R12.reuse, R14, R33 ;  /* 0x0000000e0c0e7223 */ /* 0x044fe20000000021 */
[C---:B------:R-:W-:Y:S01]  /*0e30*/  FFMA R35, R11.reuse, R19, R18 ;  /* 0x000000130b237223 */ /* 0x040fe20000000012 */
[----:B----4-:R-:W-:Y:S02]  /*0e40*/  FFMA R20, R12, R20, R30 ;  /* 0x000000140c147223 */ /* 0x010fe4000000001e */
[C---:B------:R-:W-:Y:S02]  /*0e50*/  FFMA R33, R11.reuse, R15, R14 ;  /* 0x0000000f0b217223 */ /* 0x040fe4000000000e */
[----:B------:R-:W-:Y:S01]  /*0e60*/  FFMA R30, R11, R21, R20 ;  /* 0x000000150b1e7223 */ /* 0x000fe20000000014 */
[----:B------:R-:W-:Y:S06]  /*0e70*/  BRA.U UP0, `(.L_x_1) ;  /* 0xfffffffd00247547 */ /* 0x000fec000b83ffff */
[----:B------:R-:W-:Y:S06]  /*0e80*/  BAR.SYNC.DEFER_BLOCKING 0x0 ;  /* 0x0000000000007b1d */ /* 0x000fec0000010000 */
[----:B------:R-:W-:Y:S05]  /*0e90*/  @P0 BRA `(.L_x_2) ;  /* 0xfffffff000c40947 */ /* 0x000fea000383ffff */
.L_x_0:
[----:B------:R-:W0:Y:S08]  /*0ea0*/  LDC R0, c[0x0][0x39c] ;  /* 0x0000e700ff007b82 */ /* 0x000e300000000800 */
[----:B------:R-:W1:Y:S01]  /*0eb0*/  LDC.64 R2, c[0x0][0x390] ;  /* 0x0000e400ff027b82 */ /* 0x000e620000000a00 */
[----:B0-----:R-:W-:-:S05]  /*0ec0*/  IMAD R37, R37, R0, R36 ;  /* 0x0000000025257224 */ /* 0x001fca00078e0224 */
[CC--:B------:R-:W-:Y:S02]  /*0ed0*/  LEA R11, R0.reuse, R37.reuse, 0x6 ;  /* 0x00000025000b7211 */ /* 0x0c0fe400078e30ff */
[CC--:B------:R-:W-:Y:S01]  /*0ee0*/  LEA R9, R0.reuse, R37.reuse, 0x7 ;  /* 0x0000002500097211 */ /* 0x0c0fe200078e38ff */
[--C-:B-1----:R-:W-:Y:S01]  /*0ef0*/  IMAD.WIDE R14, R37, 0x4, R2.reuse ;  /* 0x00000004250e7825 */ /* 0x102fe200078e0202 */
[C---:B------:R-:W-:Y:S02]  /*0f00*/  LEA R21, R0.reuse, R37, 0x8 ;  /* 0x0000002500157211 */ /* 0x040fe400078e40ff */
[C---:B------:R-:W-:Y:S01]  /*0f10*/  LEA R17, R0.reuse, R9, 0x6 ;  /* 0x0000000900117211 */ /* 0x040fe200078e30ff */
[--C-:B------:R-:W-:Y:S01]  /*0f20*/  IMAD.WIDE R10, R11, 0x4, R2.reuse ;  /* 0x000000040b0a7825 */ /* 0x100fe200078e0202 */
[----:B------:R0:W-:Y:S01]  /*0f30*/  STG.E desc[UR8][R14.64], R8 ;  /* 0x000000080e007986 */ /* 0x0001e2000c101908 */
[C---:B------:R-:W-:Y:S02]  /*0f40*/  LEA R19, R0.reuse, R21, 0x6 ;  /* 0x0000001500137211 */ /* 0x040fe400078e30ff */
[----:B------:R-:W-:Y:S01]  /*0f50*/  LEA R37, R0, R37, 0x9 ;  /* 0x0000002500257211 */ /* 0x000fe200078e48ff */
[----:B------:R1:W-:Y:S01]  /*0f60*/  STG.E desc[UR8][R10.64], R7 ;  /* 0x000000070a007986 */ /* 0x0003e2000c101908 */
[----:B------:R-:W-:-:S02]  /*0f70*/  IMAD.WIDE R16, R17, 0x4, R2 ;  /* 0x0000000411107825 */ /* 0x000fc400078e0202 */
[CC--:B------:R-:W-:Y:S02]  /*0f80*/  LEA R12, R0.reuse, R37.reuse, 0x8 ;  /* 0x00000025000c7211 */ /* 0x0c0fe400078e40ff */
[----:B------:R-:W-:Y:S01]  /*0f90*/  IMAD.WIDE R18, R19, 0x4, R2 ;  /* 0x0000000413127825 */ /* 0x000fe200078e0202 */
[----:B------:R-:W-:-:S03]  /*0fa0*/  LEA R23, R0, R37, 0x6 ;  /* 0x0000002500177211 */ /* 0x000fc600078e30ff */
[----:B0-----:R-:W-:Y:S01]  /*0fb0*/  IMAD.WIDE R8, R9, 0x4, R2 ;  /* 0x0000000409087825 */ /* 0x001fe200078e0202 */
[----:B-1----:R-:W-:-:S03]  /*0fc0*/  LEA R7, R0, R37, 0x7 ;  /* 0x0000002500077211 */ /* 0x002fc600078e38ff */
[--C-:B------:R-:W-:Y:S01]  /*0fd0*/  IMAD.WIDE R10, R21, 0x4, R2.reuse ;  /* 0x00000004150a7825 */ /* 0x100fe200078e0202 */
[C---:B------:R-:W-:Y:S01]  /*0fe0*/  LEA R21, R0.reuse, R21, 0x7 ;  /* 0x0000001500157211 */ /* 0x040fe200078e38ff */
[----:B------:R0:W-:Y:S01]  /*0ff0*/  STG.E desc[UR8][R8.64], R6 ;  /* 0x0000000608007986 */ /* 0x0001e2000c101908 */
[C---:B------:R-:W-:Y:S02]  /*1000*/  LEA R25, R0.reuse, R7, 0x6 ;  /* 0x0000000700197211 */ /* 0x040fe400078e30ff */
[----:B------:R-:W-:Y:S01]  /*1010*/  LEA R15, R0, R21, 0x6 ;  /* 0x00000015000f7211 */ /* 0x000fe200078e30ff */
[----:B------:R1:W-:Y:S01]  /*1020*/  STG.E desc[UR8][R16.64], R5 ;  /* 0x0000000510007986 */ /* 0x0003e2000c101908 */
[----:B------:R-:W-:-:S03]  /*1030*/  IMAD.WIDE R20, R21, 0x4, R2 ;  /* 0x0000000415147825 */ /* 0x000fc600078e0202 */
[----:B------:R2:W-:Y:S04]  /*1040*/  STG.E desc[UR8][R10.64], R4 ;  /* 0x000000040a007986 */ /* 0x0005e8000c101908 */
[----:B------:R3:W-:Y:S01]  /*1050*/  STG.E desc[UR8][R18.64], R13 ;  /* 0x0000000d12007986 */ /* 0x0007e2000c101908 */
[----:B0-----:R-:W-:Y:S01]  /*1060*/  IMAD.WIDE R8, R23, 0x4, R2 ;  /* 0x0000000417087825 */ /* 0x001fe200078e0202 */
[----:B-1----:R-:W-:-:S03]  /*1070*/  LEA R17, R0, R12, 0x7 ;  /* 0x0000000c00117211 */ /* 0x002fc600078e38ff */
[--C-:B------:R-:W-:Y:S01]  /*1080*/  IMAD.WIDE R6, R7, 0x4, R2.reuse ;  /* 0x0000000407067825 */ /* 0x100fe200078e0202 */
[----:B------:R-:W-:Y:S01]  /*1090*/  STG.E desc[UR8][R20.64], R26 ;  /* 0x0000001a14007986 */ /* 0x000fe2000c101908 */
[C---:B------:R-:W-:Y:S02]  /*10a0*/  LEA R23, R0.reuse, R17, 0x6 ;  /* 0x0000001100177211 */ /* 0x040fe400078e30ff */
[----:B--2---:R-:W-:Y:S01]  /*10b0*/  IMAD.WIDE R10, R37, 0x4, R2 ;  /* 0x00000004250a7825 */ /* 0x004fe200078e0202 */
[----:B------:R-:W-:-:S03]  /*10c0*/  LEA R37, R0, R12, 0x6 ;  /* 0x0000000c00257211 */ /* 0x000fc600078e30ff */
[----:B---3--:R-:W-:-:S04]  /*10d0*/  IMAD.WIDE R18, R15, 0x4, R2 ;  /* 0x000000040f127825 */ /* 0x008fc800078e0202 */
[--C-:B------:R-:W-:Y:S01]  /*10e0*/  IMAD.WIDE R4, R12, 0x4, R2.reuse ;  /* 0x000000040c047825 */ /* 0x100fe200078e0202 */
[----:B------:R-:W-:Y:S03]  /*10f0*/  STG.E desc[UR8][R18.64], R27 ;  /* 0x0000001b12007986 */ /* 0x000fe6000c101908 */
[--C-:B------:R-:W-:Y:S01]  /*1100*/  IMAD.WIDE R12, R25, 0x4, R2.reuse ;  /* 0x00000004190c7825 */ /* 0x100fe200078e0202 */
[----:B------:R-:W-:Y:S03]  /*1110*/  STG.E desc[UR8][R10.64], R28 ;  /* 0x0000001c0a007986 */ /* 0x000fe6000c101908 */
[--C-:B------:R-:W-:Y:S01]  /*1120*/  IMAD.WIDE R14, R37, 0x4, R2.reuse ;  /* 0x00000004250e7825 */ /* 0x100fe200078e0202 */
[----:B------:R-:W-:Y:S03]  /*1130*/  STG.E desc[UR8][R8.64], R29 ;  /* 0x0000001d08007986 */ /* 0x000fe6000c101908 */
[--C-:B------:R-:W-:Y:S01]  /*1140*/  IMAD.WIDE R16, R17, 0x4, R2.reuse ;  /* 0x0000000411107825 */ /* 0x100fe200078e0202 */
[----:B------:R-:W-:Y:S03]  /*1150*/  STG.E desc[UR8][R6.64], R30 ;  /* 0x0000001e06007986 */ /* 0x000fe6000c101908 */
[----:B------:R-:W-:Y:S01]  /*1160*/  IMAD.WIDE R2, R23, 0x4, R2 ;  /* 0x0000000417027825 */ /* 0x000fe200078e0202 */
[----:B------:R-:W-:Y:S04]  /*1170*/  STG.E desc[UR8][R12.64], R31 ;  /* 0x0000001f0c007986 */ /* 0x000fe8000c101908 */
[----:B------:R-:W-:Y:S04]  /*1180*/  STG.E desc[UR8][R4.64], R32 ;  /* 0x0000002004007986 */ /* 0x000fe8000c101908 */
[----:B------:R-:W-:Y:S04]  /*1190*/  STG.E desc[UR8][R14.64], R33 ;  /* 0x000000210e007986 */ /* 0x000fe8000c101908 */
[----:B------:R-:W-:Y:S04]  /*11a0*/  STG.E desc[UR8][R16.64], R34 ;  /* 0x0000002210007986 */ /* 0x000fe8000c101908 */
[----:B------:R-:W-:Y:S01]  /*11b0*/  STG.E desc[UR8][R2.64], R35 ;  /* 0x0000002302007986 */ /* 0x000fe2000c101908 */
[----:B------:R-:W-:Y:S05]  /*11c0*/  EXIT ;  /* 0x000000000000794d */ /* 0x000fea0003800000 */
.L_x_3:
[----:B------:R-:W-:-:S00]  /*11d0*/  BRA `(.L_x_3) ;  /* 0xfffffffc00fc7947 */ /* 0x000fc0000383ffff */
[----:B------:R-:W-:-:S00]  /*11e0*/  NOP ;  /* 0x0000000000007918 */ /* 0x000fc00000000000 */
        /* <DEDUP_REMOVED lines=9> */
.L_x_12:


//--------------------- .text._Z15mat_times_sharePfS_S_iii --------------------------
	.section	.text._Z15mat_times_sharePfS_S_iii,"ax",@progbits
	.align	128
        .global         _Z15mat_times_sharePfS_S_iii
        .type           _Z15mat_times_sharePfS_S_iii,@function
        .size           _Z15mat_times_sharePfS_S_iii,(.L_x_13 - _Z15mat_times_sharePfS_S_iii)
        .other          _Z15mat_times_sharePfS_S_iii,@"STO_CUDA_ENTRY STV_DEFAULT"
_Z15mat_times_sharePfS_S_iii:
.text._Z15mat_times_sharePfS_S_iii:
[----:B------:R-:W-:Y:S01]  /*0000*/  LDC R1, c[0x0][0x37c] ;  /* 0x0000df00ff017b82 */ /* 0x000fe20000000800 */
[----:B------:R-:W0:Y:S01]  /*0010*/  S2R R4, SR_TID.Y ;  /* 0x0000000000047919 */ /* 0x000e220000002200 */
[----:B------:R-:W1:Y:S06]  /*0020*/  LDCU UR10, c[0x0][0x3a0] ;  /* 0x00007400ff0a77ac */ /* 0x000e6c0008000800 */
[----:B------:R-:W0:Y:S01]  /*0030*/  LDC R16, c[0x0][0x364] ;  /* 0x0000d900ff107b82 */ /* 0x000e220000000800 */
[----:B------:R-:W-:Y:S01]  /*0040*/  HFMA2 R11, -RZ, RZ, 0, 0 ;  /* 0x00000000ff0b7431 */ /* 0x000fe200000001ff */
[----:B------:R-:W2:Y:S01]  /*0050*/  S2R R6, SR_TID.X ;  /* 0x0000000000067919 */ /* 0x000ea20000002100 */
[----:B------:R-:W3:Y:S05]  /*0060*/  LDCU.64 UR8, c[0x0][0x358] ;  /* 0x00006b00ff0877ac */ /* 0x000eea0008000a00 */
[----:B------:R-:W0:Y:S08]  /*0070*/  S2UR UR4, SR_CTAID.Y ;  /* 0x00000000000479c3 */ /* 0x000e300000002600 */
[----:B------:R-:W2:Y:S01]  /*0080*/  S2UR UR5, SR_CTAID.X ;  /* 0x00000000000579c3 */ /* 0x000ea20000002500 */
[----:B-1----:R-:W-:-:S07]  /*0090*/  UISETP.GE.AND UP0, UPT, UR10, 0x1, UPT ;  /* 0x000000010a00788c */ /* 0x002fce000bf06270 */
[----:B------:R-:W2:Y:S01]  /*00a0*/  LDC R17, c[0x0][0x360] ;  /* 0x0000d800ff117b82 */ /* 0x000ea20000000800 */
[----:B0-----:R-:W-:Y:S02]  /*00b0*/  IMAD R16, R16, UR4, R4 ;  /* 0x0000000410107c24 */ /* 0x001fe4000f8e0204 */
[----:B--2---:R-:W-:Y:S01]  /*00c0*/  IMAD R17, R17, UR5, R6 ;  /* 0x0000000511117c24 */ /* 0x004fe2000f8e0206 */
[----:B---3--:R-:W-:Y:S06]  /*00d0*/  BRA.U !UP0, `(.L_x_4) ;  /* 0x0000000908bc7547 */ /* 0x008fec000b800000 */
[----:B------:R-:W0:Y:S01]  /*00e0*/  S2UR UR7, SR_CgaCtaId ;  /* 0x00000000000779c3 */ /* 0x000e220000008800 */
[----:B------:R-:W-:Y:S01]  /*00f0*/  UMOV UR5, 0x400 ;  /* 0x0000040000057882 */ /* 0x000fe20000000000 */
[----:B------:R-:W-:Y:S02]  /*0100*/  UIADD3 UR4, UPT, UPT, UR10, 0x3f, URZ ;  /* 0x0000003f0a047890 */ /* 0x000fe4000fffe0ff */
[----:B------:R-:W-:Y:S01]  /*0110*/  IMAD R0, R16, UR10, R6 ;  /* 0x0000000a10007c24 */ /* 0x000fe2000f8e0206 */
[----:B------:R-:W-:Y:S01]  /*0120*/  UIADD3 UR6, UPT, UPT, UR5, 0x4000, URZ ;  /* 0x0000400005067890 */ /* 0x000fe2000fffe0ff */
[----:B------:R-:W-:Y:S01]  /*0130*/  MOV R11, RZ ;  /* 0x000000ff000b7202 */ /* 0x000fe20000000f00 */
[----:B------:R-:W-:Y:S01]  /*0140*/  USHF.R.U32.HI UR4, URZ, 0x6, UR4 ;  /* 0x00000006ff047899 */ /* 0x000fe20008011604 */
[----:B------:R-:W1:Y:S03]  /*0150*/  LDC R2, c[0x0][0x39c] ;  /* 0x0000e700ff027b82 */ /* 0x000e660000000800 */
[----:B------:R-:W-:-:S05]  /*0160*/  UIADD3 UR4, UPT, UPT, -UR4, URZ, URZ ;  /* 0x000000ff04047290 */ /* 0x000fca000fffe1ff */
[----:B------:R-:W2:Y:S08]  /*0170*/  LDC.64 R20, c[0x0][0x380] ;  /* 0x0000e000ff147b82 */ /* 0x000eb00000000a00 */
[----:B------:R-:W3:Y:S01]  /*0180*/  LDC.64 R18, c[0x0][0x388] ;  /* 0x0000e200ff127b82 */ /* 0x000ee20000000a00 */
[----:B0-----:R-:W-:Y:S02]  /*0190*/  ULEA UR5, UR7, UR5, 0x18 ;  /* 0x0000000507057291 */ /* 0x001fe4000f8ec0ff */
[----:B------:R-:W-:-:S04]  /*01a0*/  ULEA UR6, UR7, UR6, 0x18 ;  /* 0x0000000607067291 */ /* 0x000fc8000f8ec0ff */
[C---:B------:R-:W-:Y:S01]  /*01b0*/  LEA R7, R4.reuse, UR5, 0x8 ;  /* 0x0000000504077c11 */ /* 0x040fe2000f8e40ff */
[----:B-1----:R-:W-:Y:S01]  /*01c0*/  IMAD R3, R4, R2, R17 ;  /* 0x0000000204037224 */ /* 0x002fe200078e0211 */
[C---:B------:R-:W-:Y:S02]  /*01d0*/  LEA R5, R6.reuse, UR6, 0x2 ;  /* 0x0000000606057c11 */ /* 0x040fe4000f8e10ff */
[----:B------:R-:W-:Y:S02]  /*01e0*/  LEA R6, R6, R7, 0x2 ;  /* 0x0000000706067211 */ /* 0x000fe400078e10ff */
[----:B------:R-:W-:-:S07]  /*01f0*/  LEA R4, R4, R5, 0x8 ;  /* 0x0000000504047211 */ /* 0x000fce00078e40ff */
.L_x_5:
[----:B--2---:R-:W-:-:S04]  /*0200*/  IMAD.WIDE.U32 R26, R0, 0x4, R20 ;  /* 0x00000004001a7825 */ /* 0x004fc800078e0014 */
[----:B---3--:R-:W-:Y:S02]  /*0210*/  IMAD.WIDE.U32 R8, R3, 0x4, R18 ;  /* 0x0000000403087825 */ /* 0x008fe400078e0012 */
[----:B------:R-:W2:Y:S04]  /*0220*/  LDG.E R27, desc[UR8][R26.64] ;  /* 0x000000081a1b7981 */ /* 0x000ea8000c1e1900 */
[----:B------:R-:W3:Y:S01]  /*0230*/  LDG.E R29, desc[UR8][R8.64] ;  /* 0x00000008081d7981 */ /* 0x000ee2000c1e1900 */
[----:B------:R-:W-:Y:S01]  /*0240*/  UIADD3 UR4, UPT, UPT, UR4, 0x1, URZ ;  /* 0x0000000104047890 */ /* 0x000fe2000fffe0ff */
[----:B------:R-:W-:Y:S02]  /*0250*/  IADD3 R0, PT, PT, R0, 0x40, RZ ;  /* 0x0000004000007810 */ /* 0x000fe40007ffe0ff */
[----:B------:R-:W-:Y:S01]  /*0260*/  LEA R3, R2, R3, 0x6 ;  /* 0x0000000302037211 */ /* 0x000fe200078e30ff */
[----:B------:R-:W-:Y:S01]  /*0270*/  UISETP.NE.AND UP0, UPT, UR4, URZ, UPT ;  /* 0x000000ff0400728c */ /* 0x000fe2000bf05270 */
[----:B--2---:R-:W-:Y:S04]  /*0280*/  STS [R6], R27 ;  /* 0x0000001b06007388 */ /* 0x004fe80000000800 */
[----:B---3--:R-:W-:Y:S01]  /*0290*/  STS [R4], R29 ;  /* 0x0000001d04007388 */ /* 0x008fe20000000800 */
[----:B------:R-:W-:Y:S06]  /*02a0*/  BAR.SYNC.DEFER_BLOCKING 0x0 ;  /* 0x0000000000007b1d */ /* 0x000fec0000010000 */
[----:B------:R-:W-:Y:S04]  /*02b0*/  LDS R10, [R5] ;  /* 0x00000000050a7984 */ /* 0x000fe80000000800 */
[----:B------:R-:W0:Y:S04]  /*02c0*/  LDS.128 R12, [R7] ;  /* 0x00000000070c7984 */ /* 0x000e280000000c00 */
[----:B------:R-:W1:Y:S04]  /*02d0*/  LDS R22, [R5+0x100] ;  /* 0x0001000005167984 */ /* 0x000e680000000800 */
[----:B------:R-:W2:Y:S04]  /*02e0*/  LDS R23, [R5+0x200] ;  /* 0x0002000005177984 */ /* 0x000ea80000000800 */
[----:B------:R-:W3:Y:S04]  /*02f0*/  LDS R24, [R5+0x300] ;  /* 0x0003000005187984 */ /* 0x000ee80000000800 */
[----:B------:R-:W-:Y:S04]  /*0300*/  LDS R25, [R5+0x400] ;  /* 0x0004000005197984 */ /* 0x000fe80000000800 */
[----:B------:R-:W-:Y:S01]  /*0310*/  LDS R26, [R5+0x3700] ;  /* 0x00370000051a7984 */ /* 0x000fe20000000800 */
[----:B0-----:R-:W-:-:S03]  /*0320*/  FFMA R12, R12, R10, R11 ;  /* 0x0000000a0c0c7223 */ /* 0x001fc6000000000b */
[----:B------:R-:W0:Y:S01]  /*0330*/  LDS.128 R8, [R7+0x10] ;  /* 0x0000100007087984 */ /* 0x000e220000000c00 */
[----:B-1----:R-:W-:-:S03]  /*0340*/  FFMA R12, R22, R13, R12 ;  /* 0x0000000d160c7223 */ /* 0x002fc6000000000c */
[----:B------:R-:W1:Y:S01]  /*0350*/  LDS R22, [R5+0x500] ;  /* 0x0005000005167984 */ /* 0x000e620000000800 */
[----:B--2---:R-:W-:-:S03]  /*0360*/  FFMA R13, R23, R14, R12 ;  /* 0x0000000e170d7223 */ /* 0x004fc6000000000c */
[----:B------:R-:W2:Y:S01]  /*0370*/  LDS R23, [R5+0x600] ;  /* 0x0006000005177984 */ /* 0x000ea20000000800 */
[----:B---3--:R-:W-:-:S03]  /*0380*/  FFMA R13, R24, R15, R13 ;  /* 0x0000000f180d7223 */ /* 0x008fc6000000000d */
[----:B------:R-:W3:Y:S01]  /*0390*/  LDS R24, [R5+0x700] ;  /* 0x0007000005187984 */ /* 0x000ee20000000800 */
[----:B0-----:R-:W-:-:S03]  /*03a0*/  FFMA R27, R8, R25, R13 ;  /* 0x00000019081b7223 */ /* 0x001fc6000000000d */
[----:B------:R-:W-:Y:S01]  /*03b0*/  LDS R25, [R5+0x800] ;  /* 0x0008000005197984 */ /* 0x000fe20000000800 */
[----:B-1----:R-:W-:-:S03]  /*03c0*/  FFMA R8, R22, R9, R27 ;  /* 0x0000000916087223 */ /* 0x002fc6000000001b */
[----:B------:R-:W0:Y:S01]  /*03d0*/  LDS.128 R12, [R7+0x20] ;  /* 0x00002000070c7984 */ /* 0x000e220000000c00 */
[----:B--2---:R-:W-:-:S03]  /*03e0*/  FFMA R9, R23, R10, R8 ;  /* 0x0000000a17097223 */ /* 0x004fc60000000008 */
[----:B------:R-:W1:Y:S01]  /*03f0*/  LDS R22, [R5+0x900] ;  /* 0x0009000005167984 */ /* 0x000e620000000800 */
[----:B---3--:R-:W-:-:S03]  /*0400*/  FFMA R9, R24, R11, R9 ;  /* 0x0000000b18097223 */ /* 0x008fc60000000009 */
[----:B------:R-:W2:Y:S04]  /*0410*/  LDS R23, [R5+0xa00] ;  /* 0x000a000005177984 */ /* 0x000ea80000000800 */
        /* <DEDUP_REMOVED lines=99> */
[----:B------:R-:W-:Y:S01]  /*0a50*/  LDS R24, [R5+0x3900] ;  /* 0x0039000005187984 */ /* 0x000fe20000000800 */
[----:B0-----:R-:W-:-:S03]  /*0a60*/  FFMA R27, R8, R25, R13 ;  /* 0x00000019081b7223 */ /* 0x001fc6000000000d */
[----:B------:R-:W-:Y:S01]  /*0a70*/  LDS R25, [R5+0x3800] ;  /* 0x0038000005197984 */ /* 0x000fe20000000800 */
[----:B-1----:R-:W-:-:S03]  /*0a80*/  FFMA R22, R22, R9, R27 ;  /* 0x0000000916167223 */ /* 0x002fc6000000001b */
[----:B------:R-:W0:Y:S01]  /*0a90*/  LDS.128 R12, [R7+0xe0] ;  /* 0x0000e000070c7984 */ /* 0x000e220000000c00 */
[----:B--2---:R-:W-:-:S03]  /*0aa0*/  FFMA R9, R23, R10, R22 ;  /* 0x0000000a17097223 */ /* 0x004fc60000000016 */
[----:B------:R-:W1:Y:S01]  /*0ab0*/  LDS R23, [R5+0x3a00] ;  /* 0x003a000005177984 */ /* 0x000e620000000800 */
[----:B------:R-:W-:-:S03]  /*0ac0*/  FFMA R9, R26, R11, R9 ;  /* 0x0000000b1a097223 */ /* 0x000fc60000000009 */
[----:B------:R-:W2:Y:S01]  /*0ad0*/  LDS R22, [R5+0x3b00] ;  /* 0x003b000005167984 */ /* 0x000ea20000000800 */
[----:B0-----:R-:W-:-:S03]  /*0ae0*/  FFMA R27, R12, R25, R9 ;  /* 0x000000190c1b7223 */ /* 0x001fc60000000009 */
[----:B------:R-:W-:Y:S01]  /*0af0*/  LDS R25, [R5+0x3c00] ;  /* 0x003c000005197984 */ /* 0x000fe20000000800 */
[----:B------:R-:W-:-:S03]  /*0b00*/  FFMA R24, R24, R13, R27 ;  /* 0x0000000d18187223 */ /* 0x000fc6000000001b */
[----:B------:R-:W0:Y:S01]  /*0b10*/  LDS.128 R8, [R7+0xf0] ;  /* 0x0000f00007087984 */ /* 0x000e220000000c00 */
[----:B-1----:R-:W-:-:S03]  /*0b20*/  FFMA R23, R23, R14, R24 ;  /* 0x0000000e17177223 */ /* 0x002fc60000000018 */
[----:B------:R-:W1:Y:S01]  /*0b30*/  LDS R27, [R5+0x3d00] ;  /* 0x003d0000051b7984 */ /* 0x000e620000000800 */
[----:B--2---:R-:W-:-:S03]  /*0b40*/  FFMA R15, R22, R15, R23 ;  /* 0x0000000f160f7223 */ /* 0x004fc60000000017 */
[----:B------:R-:W2:Y:S04]  /*0b50*/  LDS R13, [R5+0x3e00] ;  /* 0x003e0000050d7984 */ /* 0x000ea80000000800 */
[----:B------:R-:W3:Y:S01]  /*0b60*/  LDS R12, [R5+0x3f00] ;  /* 0x003f0000050c7984 */ /* 0x000ee20000000800 */
[----:B0-----:R-:W-:-:S04]  /*0b70*/  FFMA R8, R8, R25, R15 ;  /* 0x0000001908087223 */ /* 0x001fc8000000000f */
[----:B-1----:R-:W-:-:S04]  /*0b80*/  FFMA R8, R27, R9, R8 ;  /* 0x000000091b087223 */ /* 0x002fc80000000008 */
[----:B--2---:R-:W-:-:S04]  /*0b90*/  FFMA R13, R13, R10, R8 ;  /* 0x0000000a0d0d7223 */ /* 0x004fc80000000008 */
[----:B---3--:R-:W-:Y:S01]  /*0ba0*/  FFMA R11, R12, R11, R13 ;  /* 0x0000000b0c0b7223 */ /* 0x008fe2000000000d */
[----:B------:R-:W-:Y:S06]  /*0bb0*/  BAR.SYNC.DEFER_BLOCKING 0x0 ;  /* 0x0000000000007b1d */ /* 0x000fec0000010000 */
[----:B------:R-:W-:Y:S05]  /*0bc0*/  BRA.U UP0, `(.L_x_5) ;  /* 0xfffffff5008c7547 */ /* 0x000fea000b83ffff */
.L_x_4:
[----:B------:R-:W0:Y:S01]  /*0bd0*/  LDC.64 R2, c[0x0][0x390] ;  /* 0x0000e400ff027b82 */ /* 0x000e220000000a00 */
[----:B------:R-:W1:Y:S02]  /*0be0*/  LDCU UR4, c[0x0][0x39c] ;  /* 0x00007380ff0477ac */ /* 0x000e640008000800 */
[----:B-1----:R-:W-:-:S04]  /*0bf0*/  IMAD R17, R16, UR4, R17 ;  /* 0x0000000410117c24 */ /* 0x002fc8000f8e0211 */
[----:B0-----:R-:W-:-:S05]  /*0c00*/  IMAD.WIDE R2, R17, 0x4, R2 ;  /* 0x0000000411027825 */ /* 0x001fca00078e0202 */
[----:B------:R-:W-:Y:S01]  /*0c10*/  STG.E desc[UR8][R2.64], R11 ;  /* 0x0000000b02007986 */ /* 0x000fe2000c101908 */
[----:B------:R-:W-:Y:S05]  /*0c20*/  EXIT ;  /* 0x000000000000794d */ /* 0x000fea0003800000 */
.L_x_6:
        /* <DEDUP_REMOVED lines=13> */
.L_x_13:


//--------------------- .text._Z9mat_timesPfS_S_iii --------------------------
	.section	.text._Z9mat_timesPfS_S_iii,"ax",@progbits
	.align	128
        .global         _Z9mat_timesPfS_S_iii
        .type           _Z9mat_timesPfS_S_iii,@function
        .size           _Z9mat_timesPfS_S_iii,(.L_x_14 - _Z9mat_timesPfS_S_iii)
        .other          _Z9mat_timesPfS_S_iii,@"STO_CUDA_ENTRY STV_DEFAULT"
_Z9mat_timesPfS_S_iii:
.text._Z9mat_timesPfS_S_iii:
[----:B------:R-:W-:Y:S08]  /*0000*/  LDC R1, c[0x0][0x37c] ;  /* 0x0000df00ff017b82 */ /* 0x000ff00000000800 */
[----:B------:R-:W0:Y:S01]  /*0010*/  LDC R0, c[0x0][0x3a0] ;  /* 0x0000e800ff007b82 */ /* 0x000e220000000800 */
[----:B------:R-:W1:Y:S01]  /*0020*/  S2R R2, SR_TID.Y ;  /* 0x0000000000027919 */ /* 0x000e620000002200 */
[----:B------:R-:W2:Y:S01]  /*0030*/  LDCU.64 UR4, c[0x0][0x358] ;  /* 0x00006b00ff0477ac */ /* 0x000ea20008000a00 */
[----:B------:R-:W-:Y:S01]  /*0040*/  HFMA2 R29, -RZ, RZ, 0, 0 ;  /* 0x00000000ff1d7431 */ /* 0x000fe200000001ff */
[----:B------:R-:W3:Y:S04]  /*0050*/  S2R R3, SR_TID.X ;  /* 0x0000000000037919 */ /* 0x000ee80000002100 */
[----:B------:R-:W1:Y:S08]  /*0060*/  LDC R17, c[0x0][0x364] ;  /* 0x0000d900ff117b82 */ /* 0x000e700000000800 */
[----:B------:R-:W1:Y:S08]  /*0070*/  S2UR UR6, SR_CTAID.Y ;  /* 0x00000000000679c3 */ /* 0x000e700000002600 */
[----:B------:R-:W3:Y:S01]  /*0080*/  S2UR UR7, SR_CTAID.X ;  /* 0x00000000000779c3 */ /* 0x000ee20000002500 */
[----:B0-----:R-:W-:-:S07]  /*0090*/  ISETP.GE.AND P0, PT, R0, 0x1, PT ;  /* 0x000000010000780c */ /* 0x001fce0003f06270 */
[----:B------:R-:W3:Y:S01]  /*00a0*/  LDC R16, c[0x0][0x360] ;  /* 0x0000d800ff107b82 */ /* 0x000ee20000000800 */
[----:B-1----:R-:W-:Y:S02]  /*00b0*/  IMAD R17, R17, UR6, R2 ;  /* 0x0000000611117c24 */ /* 0x002fe4000f8e0202 */
[----:B---3--:R-:W-:-:S03]  /*00c0*/  IMAD R16, R16, UR7, R3 ;  /* 0x0000000710107c24 */ /* 0x008fc6000f8e0203 */
[----:B--2---:R-:W-:Y:S05]  /*00d0*/  @!P0 BRA `(.L_x_7) ;  /* 0x0000000400f08947 */ /* 0x004fea0003800000 */
[C---:B------:R-:W-:Y:S01]  /*00e0*/  ISETP.GE.U32.AND P1, PT, R0.reuse, 0x8, PT ;  /* 0x000000080000780c */ /* 0x040fe20003f26070 */
[----:B------:R-:W-:Y:S01]  /*00f0*/  IMAD R19, R17, R0, RZ ;  /* 0x0000000011137224 */ /* 0x000fe200078e02ff */
[----:B------:R-:W-:Y:S02]  /*0100*/  LOP3.LUT R24, R0, 0x7, RZ, 0xc0, !PT ;  /* 0x0000000700187812 */ /* 0x000fe400078ec0ff */
[----:B------:R-:W-:Y:S02]  /*0110*/  MOV R29, RZ ;  /* 0x000000ff001d7202 */ /* 0x000fe40000000f00 */
[----:B------:R-:W-:Y:S02]  /*0120*/  ISETP.NE.AND P0, PT, R24, RZ, PT ;  /* 0x000000ff1800720c */ /* 0x000fe40003f05270 */
[----:B------:R-:W-:-:S05]  /*0130*/  MOV R20, RZ ;  /* 0x000000ff00147202 */ /* 0x000fca0000000f00 */
[----:B------:R-:W-:Y:S06]  /*0140*/  @!P1 BRA `(.L_x_8) ;  /* 0x0000000000c89947 */ /* 0x000fec0003800000 */
[----:B------:R-:W0:Y:S01]  /*0150*/  LDC.64 R2, c[0x0][0x380] ;  /* 0x0000e000ff027b82 */ /* 0x000e220000000a00 */
[----:B------:R-:W-:Y:S02]  /*0160*/  LOP3.LUT R20, R0, 0x7ffffff8, RZ, 0xc0, !PT ;  /* 0x7ffffff800147812 */ /* 0x000fe400078ec0ff */
[----:B------:R-:W-:Y:S02]  /*0170*/  MOV R29, RZ ;  /* 0x000000ff001d7202 */ /* 0x000fe40000000f00 */
[----:B------:R-:W-:Y:S02]  /*0180*/  MOV R21, R16 ;  /* 0x0000001000157202 */ /* 0x000fe40000000f00 */
[----:B------:R-:W-:Y:S01]  /*0190*/  IADD3 R18, PT, PT, -R20, RZ, RZ ;  /* 0x000000ff14127210 */ /* 0x000fe20007ffe1ff */
[----:B0-----:R-:W-:-:S03]  /*01a0*/  IMAD.WIDE.U32 R2, R19, 0x4, R2 ;  /* 0x0000000413027825 */ /* 0x001fc600078e0002 */
[----:B------:R-:W-:-:S04]  /*01b0*/  IADD3 R5, P1, PT, R2, 0x10, RZ ;  /* 0x0000001002057810 */ /* 0x000fc80007f3e0ff */
[----:B------:R-:W-:-:S09]  /*01c0*/  IADD3.X R4, PT, PT, RZ, R3, RZ, P1, !PT ;  /* 0x00000003ff047210 */ /* 0x000fd20000ffe4ff */
.L_x_9:
[----:B------:R-:W0:Y:S01]  /*01d0*/  LDC.64 R14, c[0x0][0x388] ;  /* 0x0000e200ff0e7b82 */ /* 0x000e220000000a00 */
[----:B------:R-:W-:Y:S02]  /*01e0*/  MOV R2, R5 ;  /* 0x0000000500027202 */ /* 0x000fe40000000f00 */
[----:B------:R-:W-:-:S05]  /*01f0*/  MOV R3, R4 ;  /* 0x0000000400037202 */ /* 0x000fca0000000f00 */
[----:B------:R-:W2:Y:S01]  /*0200*/  LDG.E R12, desc[UR4][R2.64+-0x10] ;  /* 0xfffff004020c7981 */ /* 0x000ea2000c1e1900 */
[----:B------:R-:W1:Y:S03]  /*0210*/  LDC R23, c[0x0][0x39c] ;  /* 0x0000e700ff177b82 */ /* 0x000e660000000800 */
[----:B------:R-:W3:Y:S04]  /*0220*/  LDG.E R22, desc[UR4][R2.64+-0xc] ;  /* 0xfffff40402167981 */ /* 0x000ee8000c1e1900 */
[----:B------:R-:W4:Y:S04]  /*0230*/  LDG.E R27, desc[UR4][R2.64+-0x8] ;  /* 0xfffff804021b7981 */ /* 0x000f28000c1e1900 */
[----:B------:R-:W5:Y:S01]  /*0240*/  LDG.E R26, desc[UR4][R2.64+-0x4] ;  /* 0xfffffc04021a7981 */ /* 0x000f62000c1e1900 */
[----:B0-----:R-:W-:-:S05]  /*0250*/  IMAD.WIDE R14, R21, 0x4, R14 ;  /* 0x00000004150e7825 */ /* 0x001fca00078e020e */
[----:B------:R1:W2:Y:S02]  /*0260*/  LDG.E R13, desc[UR4][R14.64] ;  /* 0x000000040e0d7981 */ /* 0x0002a4000c1e1900 */
[----:B-1----:R-:W-:-:S05]  /*0270*/  IMAD.WIDE R14, R23, 0x4, R14 ;  /* 0x00000004170e7825 */ /* 0x002fca00078e020e */
[----:B------:R0:W3:Y:S01]  /*0280*/  LDG.E R25, desc[UR4][R14.64] ;  /* 0x000000040e197981 */ /* 0x0000e2000c1e1900 */
[----:B------:R-:W-:-:S04]  /*0290*/  IMAD.WIDE R10, R23, 0x4, R14 ;  /* 0x00000004170a7825 */ /* 0x000fc800078e020e */
[C---:B------:R-:W-:Y:S02]  /*02a0*/  IMAD.WIDE R8, R23.reuse, 0x4, R10 ;  /* 0x0000000417087825 */ /* 0x040fe400078e020a */
[----:B------:R-:W4:Y:S02]  /*02b0*/  LDG.E R10, desc[UR4][R10.64] ;  /* 0x000000040a0a7981 */ /* 0x000f24000c1e1900 */
[C---:B------:R-:W-:Y:S02]  /*02c0*/  IMAD.WIDE R4, R23.reuse, 0x4, R8 ;  /* 0x0000000417047825 */ /* 0x040fe400078e0208 */
[----:B------:R-:W5:Y:S02]  /*02d0*/  LDG.E R9, desc[UR4][R8.64] ;  /* 0x0000000408097981 */ /* 0x000f64000c1e1900 */
[C---:B------:R-:W-:Y:S02]  /*02e0*/  IMAD.WIDE R6, R23.reuse, 0x4, R4 ;  /* 0x0000000417067825 */ /* 0x040fe400078e0204 */
[----:B------:R-:W5:Y:S04]  /*02f0*/  LDG.E R11, desc[UR4][R2.64+0x4] ;  /* 0x00000404020b7981 */ /* 0x000f68000c1e1900 */
[----:B------:R-:W5:Y:S04]  /*0300*/  LDG.E R4, desc[UR4][R4.64] ;  /* 0x0000000404047981 */ /* 0x000f68000c1e1900 */
[----:B------:R-:W5:Y:S04]  /*0310*/  LDG.E R8, desc[UR4][R2.64+0xc] ;  /* 0x00000c0402087981 */ /* 0x000f68000c1e1900 */
[----:B------:R-:W5:Y:S01]  /*0320*/  LDG.E R5, desc[UR4][R2.64] ;  /* 0x0000000402057981 */ /* 0x000f62000c1e1900 */
[----:B--2---:R-:W-:Y:S01]  /*0330*/  FFMA R29, R12, R13, R29 ;  /* 0x0000000d0c1d7223 */ /* 0x004fe2000000001d */
[----:B------:R-:W-:-:S02]  /*0340*/  IMAD.WIDE R12, R23, 0x4, R6 ;  /* 0x00000004170c7825 */ /* 0x000fc400078e0206 */
[----:B------:R-:W2:Y:S02]  /*0350*/  LDG.E R6, desc[UR4][R6.64] ;  /* 0x0000000406067981 */ /* 0x000ea4000c1e1900 */
[----:B0-----:R-:W-:Y:S02]  /*0360*/  IMAD.WIDE R14, R23, 0x4, R12 ;  /* 0x00000004170e7825 */ /* 0x001fe400078e020c */
[----:B------:R-:W2:Y:S04]  /*0370*/  LDG.E R28, desc[UR4][R12.64] ;  /* 0x000000040c1c7981 */ /* 0x000ea8000c1e1900 */
[----:B------:R-:W2:Y:S04]  /*0380*/  LDG.E R7, desc[UR4][R2.64+0x8] ;  /* 0x0000080402077981 */ /* 0x000ea8000c1e1900 */
[----:B------:R-:W2:Y:S01]  /*0390*/  LDG.E R15, desc[UR4][R14.64] ;  /* 0x000000040e0f7981 */ /* 0x000ea2000c1e1900 */
[----:B---3--:R-:W-:Y:S01]  /*03a0*/  FFMA R22, R22, R25, R29 ;  /* 0x0000001916167223 */ /* 0x008fe2000000001d */
[----:B------:R-:W-:-:S03]  /*03b0*/  IADD3 R18, PT, PT, R18, 0x8, RZ ;  /* 0x0000000812127810 */ /* 0x000fc60007ffe0ff */
[----:B----4-:R-:W-:Y:S01]  /*03c0*/  FFMA R27, R27, R10, R22 ;  /* 0x0000000a1b1b7223 */ /* 0x010fe20000000016 */
[----:B------:R-:W-:-:S03]  /*03d0*/  ISETP.NE.AND P1, PT, R18, RZ, PT ;  /* 0x000000ff1200720c */ /* 0x000fc60003f25270 */
[----:B-----5:R-:W-:Y:S01]  /*03e0*/  FFMA R26, R26, R9, R27 ;  /* 0x000000091a1a7223 */ /* 0x020fe2000000001b */
[----:B------:R-:W-:-:S03]  /*03f0*/  LEA R21, R23, R21, 0x3 ;  /* 0x0000001517157211 */ /* 0x000fc600078e18ff */
[----:B------:R-:W-:Y:S01]  /*0400*/  FFMA R4, R5, R4, R26 ;  /* 0x0000000405047223 */ /* 0x000fe2000000001a */
[----:B------:R-:W-:-:S03]  /*0410*/  IADD3 R5, P2, PT, R2, 0x20, RZ ;  /* 0x0000002002057810 */ /* 0x000fc60007f5e0ff */
[----:B--2---:R-:W-:-:S04]  /*0420*/  FFMA R4, R11, R6, R4 ;  /* 0x000000060b047223 */ /* 0x004fc80000000004 */
[----:B------:R-:W-:Y:S01]  /*0430*/  FFMA R7, R7, R28, R4 ;  /* 0x0000001c07077223 */ /* 0x000fe20000000004 */
[----:B------:R-:W-:-:S03]  /*0440*/  IADD3.X R4, PT, PT, RZ, R3, RZ, P2, !PT ;  /* 0x00000003ff047210 */ /* 0x000fc600017fe4ff */
[----:B------:R-:W-:Y:S01]  /*0450*/  FFMA R29, R8, R15, R7 ;  /* 0x0000000f081d7223 */ /* 0x000fe20000000007 */
[----:B------:R-:W-:Y:S06]  /*0460*/  @P1 BRA `(.L_x_9) ;  /* 0xfffffffc00581947 */ /* 0x000fec000383ffff */
.L_x_8:
[----:B------:R-:W-:Y:S05]  /*0470*/  @!P0 BRA `(.L_x_7) ;  /* 0x0000000400088947 */ /* 0x000fea0003800000 */
[----:B------:R-:W-:Y:S02]  /*0480*/  ISETP.GE.U32.AND P1, PT, R24, 0x4, PT ;  /* 0x000000041800780c */ /* 0x000fe40003f26070 */
[----:B------:R-:W-:-:S04]  /*0490*/  LOP3.LUT R14, R0, 0x3, RZ, 0xc0, !PT ;  /* 0x00000003000e7812 */ /* 0x000fc800078ec0ff */
[----:B------:R-:W-:-:S07]  /*04a0*/  ISETP.NE.AND P0, PT, R14, RZ, PT ;  /* 0x000000ff0e00720c */ /* 0x000fce0003f05270 */
[----:B------:R-:W-:Y:S06]  /*04b0*/  @!P1 BRA `(.L_x_10) ;  /* 0x0000000000709947 */ /* 0x000fec0003800000 */
[----:B------:R-:W0:Y:S01]  /*04c0*/  LDC R11, c[0x0][0x39c] ;  /* 0x0000e700ff0b7b82 */ /* 0x000e220000000800 */
[----:B------:R-:W1:Y:S01]  /*04d0*/  LDCU.64 UR6, c[0x0][0x380] ;  /* 0x00007000ff0677ac */ /* 0x000e620008000a00 */
[CC--:B------:R-:W-:Y:S02]  /*04e0*/  IADD3 R3, PT, PT, R19.reuse, R20.reuse, RZ ;  /* 0x0000001413037210 */ /* 0x0c0fe40007ffe0ff */
[----:B------:R-:W-:-:S04]  /*04f0*/  IADD3 R8, P1, PT, R19, R20, RZ ;  /* 0x0000001413087210 */ /* 0x000fc80007f3e0ff */
[----:B------:R-:W2:Y:S08]  /*0500*/  LDC.64 R4, c[0x0][0x388] ;  /* 0x0000e200ff047b82 */ /* 0x000eb00000000a00 */
[----:B------:R-:W3:Y:S01]  /*0510*/  LDC.64 R12, c[0x0][0x380] ;  /* 0x0000e000ff0c7b82 */ /* 0x000ee20000000a00 */
[----:B0-----:R-:W-:-:S04]  /*0520*/  IMAD R7, R20, R11, R16 ;  /* 0x0000000b14077224 */ /* 0x001fc800078e0210 */
[----:B--2---:R-:W-:-:S04]  /*0530*/  IMAD.WIDE R4, R7, 0x4, R4 ;  /* 0x0000000407047825 */ /* 0x004fc800078e0204 */
[----:B------:R-:W-:Y:S02]  /*0540*/  IMAD.WIDE R6, R11, 0x4, R4 ;  /* 0x000000040b067825 */ /* 0x000fe400078e0204 */
[----:B------:R-:W2:Y:S02]  /*0550*/  LDG.E R4, desc[UR4][R4.64] ;  /* 0x0000000404047981 */ /* 0x000ea4000c1e1900 */
[----:B---3--:R-:W-:Y:S01]  /*0560*/  IMAD.WIDE.U32 R12, R3, 0x4, R12 ;  /* 0x00000004030c7825 */ /* 0x008fe200078e000c */
[----:B------:R-:W-:Y:S02]  /*0570*/  IADD3.X R3, PT, PT, RZ, RZ, RZ, P1, !PT ;  /* 0x000000ffff037210 */ /* 0x000fe40000ffe4ff */
[----:B-1----:R-:W-:-:S03]  /*0580*/  LEA R2, P1, R8, UR6, 0x2 ;  /* 0x0000000608027c11 */ /* 0x002fc6000f8210ff */
[----:B------:R-:W2:Y:S01]  /*0590*/  LDG.E R12, desc[UR4][R12.64] ;  /* 0x000000040c0c7981 */ /* 0x000ea2000c1e1900 */
[----:B------:R-:W-:Y:S01]  /*05a0*/  LEA.HI.X R3, R8, UR7, R3, 0x2, P1 ;  /* 0x0000000708037c11 */ /* 0x000fe200088f1403 */
[C---:B------:R-:W-:Y:S02]  /*05b0*/  IMAD.WIDE R8, R11.reuse, 0x4, R6 ;  /* 0x000000040b087825 */ /* 0x040fe400078e0206 */
[----:B------:R-:W3:Y:S04]  /*05c0*/  LDG.E R6, desc[UR4][R6.64] ;  /* 0x0000000406067981 */ /* 0x000ee8000c1e1900 */
[----:B------:R-:W3:Y:S01]  /*05d0*/  LDG.E R18, desc[UR4][R2.64+0x4] ;  /* 0x0000040402127981 */ /* 0x000ee2000c1e1900 */
[----:B------:R-:W-:-:S03]  /*05e0*/  IMAD.WIDE R10, R11, 0x4, R8 ;  /* 0x000000040b0a7825 */ /* 0x000fc600078e0208 */
[----:B------:R-:W4:Y:S04]  /*05f0*/  LDG.E R21, desc[UR4][R8.64] ;  /* 0x0000000408157981 */ /* 0x000f28000c1e1900 */
[----:B------:R-:W4:Y:S04]  /*0600*/  LDG.E R15, desc[UR4][R2.64+0x8] ;  /* 0x00000804020f7981 */ /* 0x000f28000c1e1900 */
[----:B------:R-:W5:Y:S04]  /*0610*/  LDG.E R22, desc[UR4][R2.64+0xc] ;  /* 0x00000c0402167981 */ /* 0x000f68000c1e1900 */
[----:B------:R-:W5:Y:S01]  /*0620*/  LDG.E R10, desc[UR4][R10.64] ;  /* 0x000000040a0a7981 */ /* 0x000f62000c1e1900 */
[----:B------:R-:W-:Y:S01]  /*0630*/  IADD3 R20, PT, PT, R20, 0x4, RZ ;  /* 0x0000000414147810 */ /* 0x000fe20007ffe0ff */
[----:B--2---:R-:W-:-:S04]  /*0640*/  FFMA R29, R12, R4, R29 ;  /* 0x000000040c1d7223 */ /* 0x004fc8000000001d */
[----:B---3--:R-:W-:-:S04]  /*0650*/  FFMA R18, R18, R6, R29 ;  /* 0x0000000612127223 */ /* 0x008fc8000000001d */
[----:B----4-:R-:W-:-:S04]  /*0660*/  FFMA R15, R15, R21, R18 ;  /* 0x000000150f0f7223 */ /* 0x010fc80000000012 */
[----:B-----5:R-:W-:-:S07]  /*0670*/  FFMA R29, R22, R10, R15 ;  /* 0x0000000a161d7223 */ /* 0x020fce000000000f */
.L_x_10:
[----:B------:R-:W-:Y:S05]  /*0680*/  @!P0 BRA `(.L_x_7) ;  /* 0x0000000000848947 */ /* 0x000fea0003800000 */
[----:B------:R-:W-:Y:S01]  /*0690*/  ISETP.NE.AND P1, PT, R14, 0x1, PT ;  /* 0x000000010e00780c */ /* 0x000fe20003f25270 */
[----:B------:R-:W0:Y:S01]  /*06a0*/  LDC.64 R8, c[0x0][0x388] ;  /* 0x0000e200ff087b82 */ /* 0x000e220000000a00 */
[----:B------:R-:W-:-:S04]  /*06b0*/  LOP3.LUT R0, R0, 0x1, RZ, 0xc0, !PT ;  /* 0x0000000100007812 */ /* 0x000fc800078ec0ff */
[----:B------:R-:W-:-:S03]  /*06c0*/  ISETP.NE.U32.AND P0, PT, R0, 0x1, PT ;  /* 0x000000010000780c */ /* 0x000fc60003f05070 */
[----:B------:R-:W1:Y:S04]  /*06d0*/  LDC.64 R10, c[0x0][0x380] ;  /* 0x0000e000ff0a7b82 */ /* 0x000e680000000a00 */
[CC--:B------:R-:W-:Y:S02]  /*06e0*/  @P1 IADD3 R21, PT, PT, R19.reuse, R20.reuse, RZ ;  /* 0x0000001413151210 */ /* 0x0c0fe40007ffe0ff */
[----:B------:R-:W-:Y:S02]  /*06f0*/  @P1 IADD3 R0, P2, PT, R19, R20, RZ ;  /* 0x0000001413001210 */ /* 0x000fe40007f5e0ff */
[----:B------:R-:W2:Y:S02]  /*0700*/  @P1 LDC R15, c[0x0][0x39c] ;  /* 0x0000e700ff0f1b82 */ /* 0x000ea40000000800 */
[----:B------:R-:W-:-:S06]  /*0710*/  @P1 IADD3.X R12, PT, PT, RZ, RZ, RZ, P2, !PT ;  /* 0x000000ffff0c1210 */ /* 0x000fcc00017fe4ff */
[----:B------:R-:W3:Y:S08]  /*0720*/  @P1 LDC.64 R6, c[0x0][0x380] ;  /* 0x0000e000ff061b82 */ /* 0x000ef00000000a00 */
[----:B------:R-:W4:Y:S01]  /*0730*/  @!P0 LDC R13, c[0x0][0x39c] ;  /* 0x0000e700ff0d8b82 */ /* 0x000f220000000800 */
[----:B-1----:R-:W-:-:S06]  /*0740*/  @P1 IMAD.WIDE.U32 R10, R21, 0x4, R10 ;  /* 0x00000004150a1825 */ /* 0x002fcc00078e000a */
[----:B------:R-:W5:Y:S01]  /*0750*/  @P1 LDG.E R10, desc[UR4][R10.64] ;  /* 0x000000040a0a1981 */ /* 0x000f62000c1e1900 */
[----:B------:R-:W1:Y:S01]  /*0760*/  LDC.64 R2, c[0x0][0x380] ;  /* 0x0000e000ff027b82 */ /* 0x000e620000000a00 */
[C---:B--2---:R-:W-:Y:S01]  /*0770*/  @P1 IMAD R23, R20.reuse, R15, R16 ;  /* 0x0000000f14171224 */ /* 0x044fe200078e0210 */
[----:B------:R-:W-:-:S03]  /*0780*/  @P1 IADD3 R20, PT, PT, R20, 0x2, RZ ;  /* 0x0000000214141810 */ /* 0x000fc60007ffe0ff */
[----:B0-----:R-:W-:-:S03]  /*0790*/  @P1 IMAD.WIDE R8, R23, 0x4, R8 ;  /* 0x0000000417081825 */ /* 0x001fc600078e0208 */
[----:B------:R-:W0:Y:S01]  /*07a0*/  LDC.64 R4, c[0x0][0x388] ;  /* 0x0000e200ff047b82 */ /* 0x000e220000000a00 */
[C---:B---3--:R-:W-:Y:S02]  /*07b0*/  @P1 LEA R6, P2, R0.reuse, R6, 0x2 ;  /* 0x0000000600061211 */ /* 0x048fe400078410ff */
[----:B------:R-:W-:Y:S01]  /*07c0*/  @!P0 IADD3 R19, PT, PT, R19, R20, RZ ;  /* 0x0000001413138210 */ /* 0x000fe20007ffe0ff */
[----:B------:R-:W-:Y:S01]  /*07d0*/  @P1 IMAD.WIDE R14, R15, 0x4, R8 ;  /* 0x000000040f0e1825 */ /* 0x000fe200078e0208 */
[----:B------:R-:W-:Y:S02]  /*07e0*/  @P1 LEA.HI.X R7, R0, R7, R12, 0x2, P2 ;  /* 0x0000000700071211 */ /* 0x000fe400010f140c */
[----:B------:R-:W5:Y:S01]  /*07f0*/  @P1 LDG.E R0, desc[UR4][R8.64] ;  /* 0x0000000408001981 */ /* 0x000f62000c1e1900 */
[----:B----4-:R-:W-:-:S03]  /*0800*/  @!P0 IMAD R13, R20, R13, R16 ;  /* 0x0000000d140d8224 */ /* 0x010fc600078e0210 */
[----:B------:R-:W2:Y:S04]  /*0810*/  @P1 LDG.E R7, desc[UR4][R6.64+0x4] ;  /* 0x0000040406071981 */ /* 0x000ea8000c1e1900 */
[----:B------:R-:W2:Y:S01]  /*0820*/  @P1 LDG.E R14, desc[UR4][R14.64] ;  /* 0x000000040e0e1981 */ /* 0x000ea2000c1e1900 */
[----:B-1----:R-:W-:-:S06]  /*0830*/  @!P0 IMAD.WIDE.U32 R2, R19, 0x4, R2 ;  /* 0x0000000413028825 */ /* 0x002fcc00078e0002 */
[----:B------:R-:W3:Y:S01]  /*0840*/  @!P0 LDG.E R2, desc[UR4][R2.64] ;  /* 0x0000000402028981 */ /* 0x000ee2000c1e1900 */
[----:B0-----:R-:W-:-:S06]  /*0850*/  @!P0 IMAD.WIDE R4, R13, 0x4, R4 ;  /* 0x000000040d048825 */ /* 0x001fcc00078e0204 */
[----:B------:R-:W3:Y:S01]  /*0860*/  @!P0 LDG.E R4, desc[UR4][R4.64] ;  /* 0x0000000404048981 */ /* 0x000ee2000c1e1900 */
[----:B-----5:R-:W-:-:S04]  /*0870*/  @P1 FFMA R0, R10, R0, R29 ;  /* 0x000000000a001223 */ /* 0x020fc8000000001d */
[----:B--2---:R-:W-:-:S04]  /*0880*/  @P1 FFMA R29, R7, R14, R0 ;  /* 0x0000000e071d1223 */ /* 0x004fc80000000000 */
[----:B---3--:R-:W-:-:S07]  /*0890*/  @!P0 FFMA R29, R2, R4, R29 ;  /* 0x00000004021d8223 */ /* 0x008fce000000001d */
.L_x_7:
[----:B------:R-:W0:Y:S01]  /*08a0*/  LDC.64 R2, c[0x0][0x390] ;  /* 0x0000e400ff027b82 */ /* 0x000e220000000a00 */
[----:B------:R-:W1:Y:S02]  /*08b0*/  LDCU UR6, c[0x0][0x39c] ;  /* 0x00007380ff0677ac */ /* 0x000e640008000800 */
[----:B-1----:R-:W-:-:S04]  /*08c0*/  IMAD R17, R17, UR6, R16 ;  /* 0x0000000611117c24 */ /* 0x002fc8000f8e0210 */
[----:B0-----:R-:W-:-:S05]  /*08d0*/  IMAD.WIDE R2, R17, 0x4, R2 ;  /* 0x0000000411027825 */ /* 0x001fca00078e0202 */
[----:B------:R-:W-:Y:S01]  /*08e0*/  STG.E desc[UR4][R2.64], R29 ;  /* 0x0000001d02007986 */ /* 0x000fe2000c101904 */
[----:B------:R-:W-:Y:S05]  /*08f0*/  EXIT ;  /* 0x000000000000794d */ /* 0x000fea0003800000 */
.L_x_11:
        /* <DEDUP_REMOVED lines=16> */
.L_x_14:


//--------------------- .nv.shared._Z19mat_times_share_regPfS_S_iii --------------------------
	.section	.nv.shared._Z19mat_times_share_regPfS_S_iii,"aw",@nobits
	.sectionflags	@""
	.align	4
.nv.shared._Z19mat_times_share_regPfS_S_iii:
	.zero		33792


//--------------------- .nv.shared.reserved.0     --------------------------
	.section	.nv.shared.reserved.0,"aw",@nobits
	.weak		__nv_reservedSMEM_offset_0_alias
	.size		__nv_reservedSMEM_offset_0_alias, 0, 64
	.other		__nv_reservedSMEM_offset_0_alias,@"STO_CUDA_RESERVED_SHARED STV_DEFAULT"
__nv_reservedSMEM_offset_0_alias:
	.zero		0
	.zero		64


//--------------------- .nv.shared._Z15mat_times_sharePfS_S_iii --------------------------
	.section	.nv.shared._Z15mat_times_sharePfS_S_iii,"aw",@nobits
	.sectionflags	@""
	.align	4
.nv.shared._Z15mat_times_sharePfS_S_iii:
	.zero		33792


//--------------------- .nv.constant0._Z19mat_times_share_regPfS_S_iii --------------------------
	.section	.nv.constant0._Z19mat_times_share_regPfS_S_iii,"a",@progbits
	.sectionflags	@""
	.align	4
.nv.constant0._Z19mat_times_share_regPfS_S_iii:
	.zero		932


//--------------------- .nv.constant0._Z15mat_times_sharePfS_S_iii --------------------------
	.section	.nv.constant0._Z15mat_times_sharePfS_S_iii,"a",@progbits
	.sectionflags	@""
	.align	4
.nv.constant0._Z15mat_times_sharePfS_S_iii:
	.zero		932


//--------------------- .nv.constant0._Z9mat_timesPfS_S_iii --------------------------
	.section	.nv.constant0._Z9mat_timesPfS_S_iii,"a",@progbits
	.sectionflags	@""
	.align	4
.nv.constant0._Z9mat_timesPfS_S_iii:
	.zero		932


//--------------------- SYMBOLS --------------------------

	.type		.nv.reservedSmem.offset0,@object
	.size		.nv.reservedSmem.offset0,0x4
	.type		.nv.reservedSmem.cap,@object
	.size		.nv.reservedSmem.cap,0x4
